// auto-generated by cutlass_sweep.epilogue — config: {"arch": "sm_100", "cluster_m": 2, "cluster_n": 1, "dtype": "bf16", "fusion": "sigmoid", "tile_k": 64, "tile_m": 256, "tile_n": 256}
#include "cutlass/cutlass.h"
#include "cutlass/gemm/collective/collective_builder.hpp"
#include "cutlass/gemm/device/gemm_universal_adapter.h"
#include "cutlass/gemm/kernel/gemm_universal.hpp"
#include "cutlass/epilogue/collective/collective_builder.hpp"
#include "cutlass/epilogue/fusion/operations.hpp"
#include "cutlass/epilogue/thread/activation.h"

using Elem = cutlass::bfloat16_t;
using Acc  = float;
using TileShape    = cute::Shape<cute::_256, cute::_256, cute::_64>;
using ClusterShape = cute::Shape<cute::_2, cute::_1, cute::_1>;
using FusionOp     = cutlass::epilogue::fusion::LinCombEltAct<cutlass::epilogue::thread::Sigmoid, Elem, Acc>;

using CollectiveEpilogue = typename cutlass::epilogue::collective::CollectiveBuilder<
    cutlass::arch::Sm100, cutlass::arch::OpClassTensorOp,
    TileShape, ClusterShape,
    cutlass::epilogue::collective::EpilogueTileAuto,
    Acc, Acc,
    Elem, cutlass::layout::RowMajor, 128 / cutlass::sizeof_bits<Elem>::value,
    Elem, cutlass::layout::RowMajor, 128 / cutlass::sizeof_bits<Elem>::value,
    cutlass::epilogue::collective::EpilogueScheduleAuto,
    FusionOp
  >::CollectiveOp;

using CollectiveMainloop = typename cutlass::gemm::collective::CollectiveBuilder<
    cutlass::arch::Sm100, cutlass::arch::OpClassTensorOp,
    Elem, cutlass::layout::RowMajor, 128 / cutlass::sizeof_bits<Elem>::value,
    Elem, cutlass::layout::ColumnMajor, 128 / cutlass::sizeof_bits<Elem>::value,
    Acc,
    TileShape, ClusterShape,
    cutlass::gemm::collective::StageCountAutoCarveout<
        static_cast<int>(sizeof(typename CollectiveEpilogue::SharedStorage))>,
    cutlass::gemm::collective::KernelScheduleAuto
  >::CollectiveOp;

using GemmKernel = cutlass::gemm::kernel::GemmUniversal<
    cute::Shape<int,int,int,int>, CollectiveMainloop, CollectiveEpilogue>;
using Gemm = cutlass::gemm::device::GemmUniversalAdapter<GemmKernel>;

auto* _anchor = &cutlass::device_kernel<GemmKernel>;


// ===== COMPILED SASS (sm_100a) =====

	.target	sm_100a

	.elftype	@"ET_EXEC"


//--------------------- .note.nv.tkinfo           --------------------------
	.section	.note.nv.tkinfo,"",@"SHT_NOTE"
	.sectionflags	@"SHF_NOTE_NV_TKINFO"
	.tkinfo
        /*0018*/ 	.word	0x00000002
        /*0030*/ 	.string	""
        /*0030*/ 	.string	"ptxas"
        /*0030*/ 	.string	"Cuda compilation tools, release 13.0, V13.0.88"
        /*0030*/ 	.string	"Build cuda_13.0.r13.0/compiler.36424714_0"
        /*0030*/ 	.string	"-arch sm_100a -m 64 "



//--------------------- .note.nv.cuinfo           --------------------------
	.section	.note.nv.cuinfo,"",@"SHT_NOTE"
	.sectionflags	@"SHF_NOTE_NV_CUINFO"
        /*0018*/ 	.short	0x0002
        /*001a*/ 	.short	0x0064
        /*001c*/ 	.short	0x0082
	.zero		2


//--------------------- .nv.info                  --------------------------
	.section	.nv.info,"",@"SHT_CUDA_INFO"
	.align	4


	//----- nvinfo : EIATTR_REGCOUNT
	.align		4
        /*0000*/ 	.byte	0x04, 0x2f
        /*0002*/ 	.short	(.L_19 - .L_18)
	.align		4
.L_18:
        /*0004*/ 	.word	index@(_ZN7cutlass13device_kernelINS_4gemm6kernel13GemmUniversalIN4cute5tupleIJiiiiEEENS1_10collective13CollectiveMmaINS1_35MainloopSm100TmaUmmaWarpSpecializedILi5ELi2ELi2ENS5_IJNS4_1CILi2EEENSA_ILi1EEESC_EEEEENS5_IJNSA_ILi256EEESF_NSA_ILi64EEEEEENS_10bfloat16_tENS5_IJlSC_lEEESI_SJ_NS4_8TiledMMAINS4_8MMA_AtomIJNS4_26SM100_MMA_F16BF16_2x1SM_SSISI_SI_fLi256ELi256ELNS4_4UMMA5MajorE0ELSO_0ELNSN_7ScaleInE0ELSP_0EEEEEENS4_6LayoutINS5_IJSC_SC_SC_EEENS5_IJNSA_ILi0EEESU_SU_EEEEENS5_IJNS4_10UnderscoreESX_SX_EEEEENS4_18SM100_TMA_2SM_LOADENS4_14ComposedLayoutINS4_7SwizzleILi3ELi4ELi3EEENS4_18smem_ptr_flag_bitsILi16EEENSS_INS5_IJNSA_ILi8EEESG_EEENS5_IJSG_SC_EEEEEEEvNS4_8identityES10_S1A_vS1B_EENS_8epilogue10collective18CollectiveEpilogueINS1D_23Sm100TmaWarpSpecializedILi4ELi2ELi64ELb1ELb0EEEJNS5_IJNSA_ILi128EEESF_SG_EEENS5_IJNSS_IS1I_SC_EENSS_ISG_SC_EEEEESI_SJ_SI_SJ_NS1D_6fusion15FusionCallbacksIS1H_NS1N_13LinCombEltActINS1D_6thread7SigmoidESI_fSI_fLNS_15FloatRoundStyleE2EEES1J_S1M_JEEENS4_5SM1004TMEM4LOAD26SM100_TMEM_LOAD_32dp32b64xENS4_13SM90_TMA_LOADES1A_NS4_39AutoVectorizingCopyWithAssumedAlignmentILi128EEENS4_14SM90_TMA_STOREES1A_S21_S21_EEEvvEEEEvNT_6ParamsE)
        /*0008*/ 	.word	0x000000ea


	//----- nvinfo : EIATTR_FRAME_SIZE
	.align		4
.L_19:
        /*000c*/ 	.byte	0x04, 0x11
        /*000e*/ 	.short	(.L_21 - .L_20)
	.align		4
.L_20:
        /*0010*/ 	.word	index@($__internal_3_$__cuda_sm20_rcp_rn_f32_slowpath)
        /*0014*/ 	.word	0x00000000


	//----- nvinfo : EIATTR_FRAME_SIZE
	.align		4
.L_21:
        /*0018*/ 	.byte	0x04, 0x11
        /*001a*/ 	.short	(.L_23 - .L_22)
	.align		4
.L_22:
        /*001c*/ 	.word	index@($__internal_2_$__cuda_sm10x_tcgen05_guardrail_trap_unallocated_columns_being_dealloced)
        /*0020*/ 	.word	0x00000000


	//----- nvinfo : EIATTR_FRAME_SIZE
	.align		4
.L_23:
        /*0024*/ 	.byte	0x04, 0x11
        /*0026*/ 	.short	(.L_25 - .L_24)
	.align		4
.L_24:
        /*0028*/ 	.word	index@($__internal_1_$__cuda_sm10x_tcgen05_guardrail_trap_phase_invalid_during_alloc)
        /*002c*/ 	.word	0x00000000


	//----- nvinfo : EIATTR_FRAME_SIZE
	.align		4
.L_25:
        /*0030*/ 	.byte	0x04, 0x11
        /*0032*/ 	.short	(.L_27 - .L_26)
	.align		4
.L_26:
        /*0034*/ 	.word	index@($__internal_0_$__cuda_sm10x_tcgen05_guardrail_trap_col_being_dealloced_not_returned_by_alloc)
        /*0038*/ 	.word	0x00000000


	//----- nvinfo : EIATTR_FRAME_SIZE
	.align		4
.L_27:
        /*003c*/ 	.byte	0x04, 0x11
        /*003e*/ 	.short	(.L_29 - .L_28)
	.align		4
.L_28:
        /*0040*/ 	.word	index@(_ZN7cutlass13device_kernelINS_4gemm6kernel13GemmUniversalIN4cute5tupleIJiiiiEEENS1_10collective13CollectiveMmaINS1_35MainloopSm100TmaUmmaWarpSpecializedILi5ELi2ELi2ENS5_IJNS4_1CILi2EEENSA_ILi1EEESC_EEEEENS5_IJNSA_ILi256EEESF_NSA_ILi64EEEEEENS_10bfloat16_tENS5_IJlSC_lEEESI_SJ_NS4_8TiledMMAINS4_8MMA_AtomIJNS4_26SM100_MMA_F16BF16_2x1SM_SSISI_SI_fLi256ELi256ELNS4_4UMMA5MajorE0ELSO_0ELNSN_7ScaleInE0ELSP_0EEEEEENS4_6LayoutINS5_IJSC_SC_SC_EEENS5_IJNSA_ILi0EEESU_SU_EEEEENS5_IJNS4_10UnderscoreESX_SX_EEEEENS4_18SM100_TMA_2SM_LOADENS4_14ComposedLayoutINS4_7SwizzleILi3ELi4ELi3EEENS4_18smem_ptr_flag_bitsILi16EEENSS_INS5_IJNSA_ILi8EEESG_EEENS5_IJSG_SC_EEEEEEEvNS4_8identityES10_S1A_vS1B_EENS_8epilogue10collective18CollectiveEpilogueINS1D_23Sm100TmaWarpSpecializedILi4ELi2ELi64ELb1ELb0EEEJNS5_IJNSA_ILi128EEESF_SG_EEENS5_IJNSS_IS1I_SC_EENSS_ISG_SC_EEEEESI_SJ_SI_SJ_NS1D_6fusion15FusionCallbacksIS1H_NS1N_13LinCombEltActINS1D_6thread7SigmoidESI_fSI_fLNS_15FloatRoundStyleE2EEES1J_S1M_JEEENS4_5SM1004TMEM4LOAD26SM100_TMEM_LOAD_32dp32b64xENS4_13SM90_TMA_LOADES1A_NS4_39AutoVectorizingCopyWithAssumedAlignmentILi128EEENS4_14SM90_TMA_STOREES1A_S21_S21_EEEvvEEEEvNT_6ParamsE)
        /*0044*/ 	.word	0x00000000


	//----- nvinfo : EIATTR_MIN_STACK_SIZE
	.align		4
.L_29:
        /*0048*/ 	.byte	0x04, 0x12
        /*004a*/ 	.short	(.L_31 - .L_30)
	.align		4
.L_30:
        /*004c*/ 	.word	index@(_ZN7cutlass13device_kernelINS_4gemm6kernel13GemmUniversalIN4cute5tupleIJiiiiEEENS1_10collective13CollectiveMmaINS1_35MainloopSm100TmaUmmaWarpSpecializedILi5ELi2ELi2ENS5_IJNS4_1CILi2EEENSA_ILi1EEESC_EEEEENS5_IJNSA_ILi256EEESF_NSA_ILi64EEEEEENS_10bfloat16_tENS5_IJlSC_lEEESI_SJ_NS4_8TiledMMAINS4_8MMA_AtomIJNS4_26SM100_MMA_F16BF16_2x1SM_SSISI_SI_fLi256ELi256ELNS4_4UMMA5MajorE0ELSO_0ELNSN_7ScaleInE0ELSP_0EEEEEENS4_6LayoutINS5_IJSC_SC_SC_EEENS5_IJNSA_ILi0EEESU_SU_EEEEENS5_IJNS4_10UnderscoreESX_SX_EEEEENS4_18SM100_TMA_2SM_LOADENS4_14ComposedLayoutINS4_7SwizzleILi3ELi4ELi3EEENS4_18smem_ptr_flag_bitsILi16EEENSS_INS5_IJNSA_ILi8EEESG_EEENS5_IJSG_SC_EEEEEEEvNS4_8identityES10_S1A_vS1B_EENS_8epilogue10collective18CollectiveEpilogueINS1D_23Sm100TmaWarpSpecializedILi4ELi2ELi64ELb1ELb0EEEJNS5_IJNSA_ILi128EEESF_SG_EEENS5_IJNSS_IS1I_SC_EENSS_ISG_SC_EEEEESI_SJ_SI_SJ_NS1D_6fusion15FusionCallbacksIS1H_NS1N_13LinCombEltActINS1D_6thread7SigmoidESI_fSI_fLNS_15FloatRoundStyleE2EEES1J_S1M_JEEENS4_5SM1004TMEM4LOAD26SM100_TMEM_LOAD_32dp32b64xENS4_13SM90_TMA_LOADES1A_NS4_39AutoVectorizingCopyWithAssumedAlignmentILi128EEENS4_14SM90_TMA_STOREES1A_S21_S21_EEEvvEEEEvNT_6ParamsE)
        /*0050*/ 	.word	0x00000000
.L_31:


//--------------------- .nv.compat                --------------------------
	.section	.nv.compat,"",@"SHT_CUDA_COMPAT_INFO"
	.align	4
        /*0000*/ 	.byte	0x02, 0x09, 0x01, 0x00, 0x02, 0x02, 0x02, 0x00, 0x02, 0x05, 0x05, 0x00, 0x03, 0x07, 0x01, 0x01
        /*0010*/ 	.byte	0x02, 0x03, 0x01, 0x00, 0x02, 0x06, 0x01, 0x00, 0x04, 0x0b, 0x08, 0x00, 0x09, 0x00, 0x00, 0x00
        /*0020*/ 	.byte	0x00, 0x00, 0x00, 0x00


//--------------------- .nv.info._ZN7cutlass13device_kernelINS_4gemm6kernel13GemmUniversalIN4cute5tupleIJiiiiEEENS1_10collective13CollectiveMmaINS1_35MainloopSm100TmaUmmaWarpSpecializedILi5ELi2ELi2ENS5_IJNS4_1CILi2EEENSA_ILi1EEESC_EEEEENS5_IJNSA_ILi256EEESF_NSA_ILi64EEEEEENS_10bfloat16_tENS5_IJlSC_lEEESI_SJ_NS4_8TiledMMAINS4_8MMA_AtomIJNS4_26SM100_MMA_F16BF16_2x1SM_SSISI_SI_fLi256ELi256ELNS4_4UMMA5MajorE0ELSO_0ELNSN_7ScaleInE0ELSP_0EEEEEENS4_6LayoutINS5_IJSC_SC_SC_EEENS5_IJNSA_ILi0EEESU_SU_EEEEENS5_IJNS4_10UnderscoreESX_SX_EEEEENS4_18SM100_TMA_2SM_LOADENS4_14ComposedLayoutINS4_7SwizzleILi3ELi4ELi3EEENS4_18smem_ptr_flag_bitsILi16EEENSS_INS5_IJNSA_ILi8EEESG_EEENS5_IJSG_SC_EEEEEEEvNS4_8identityES10_S1A_vS1B_EENS_8epilogue10collective18CollectiveEpilogueINS1D_23Sm100TmaWarpSpecializedILi4ELi2ELi64ELb1ELb0EEEJNS5_IJNSA_ILi128EEESF_SG_EEENS5_IJNSS_IS1I_SC_EENSS_ISG_SC_EEEEESI_SJ_SI_SJ_NS1D_6fusion15FusionCallbacksIS1H_NS1N_13LinCombEltActINS1D_6thread7SigmoidESI_fSI_fLNS_15FloatRoundStyleE2EEES1J_S1M_JEEENS4_5SM1004TMEM4LOAD26SM100_TMEM_LOAD_32dp32b64xENS4_13SM90_TMA_LOADES1A_NS4_39AutoVectorizingCopyWithAssumedAlignmentILi128EEENS4_14SM90_TMA_STOREES1A_S21_S21_EEEvvEEEEvNT_6ParamsE --------------------------
	.section	.nv.info._ZN7cutlass13device_kernelINS_4gemm6kernel13GemmUniversalIN4cute5tupleIJiiiiEEENS1_10collective13CollectiveMmaINS1_35MainloopSm100TmaUmmaWarpSpecializedILi5ELi2ELi2ENS5_IJNS4_1CILi2EEENSA_ILi1EEESC_EEEEENS5_IJNSA_ILi256EEESF_NSA_ILi64EEEEEENS_10bfloat16_tENS5_IJlSC_lEEESI_SJ_NS4_8TiledMMAINS4_8MMA_AtomIJNS4_26SM100_MMA_F16BF16_2x1SM_SSISI_SI_fLi256ELi256ELNS4_4UMMA5MajorE0ELSO_0ELNSN_7ScaleInE0ELSP_0EEEEEENS4_6LayoutINS5_IJSC_SC_SC_EEENS5_IJNSA_ILi0EEESU_SU_EEEEENS5_IJNS4_10UnderscoreESX_SX_EEEEENS4_18SM100_TMA_2SM_LOADENS4_14ComposedLayoutINS4_7SwizzleILi3ELi4ELi3EEENS4_18smem_ptr_flag_bitsILi16EEENSS_INS5_IJNSA_ILi8EEESG_EEENS5_IJSG_SC_EEEEEEEvNS4_8identityES10_S1A_vS1B_EENS_8epilogue10collective18CollectiveEpilogueINS1D_23Sm100TmaWarpSpecializedILi4ELi2ELi64ELb1ELb0EEEJNS5_IJNSA_ILi128EEESF_SG_EEENS5_IJNSS_IS1I_SC_EENSS_ISG_SC_EEEEESI_SJ_SI_SJ_NS1D_6fusion15FusionCallbacksIS1H_NS1N_13LinCombEltActINS1D_6thread7SigmoidESI_fSI_fLNS_15FloatRoundStyleE2EEES1J_S1M_JEEENS4_5SM1004TMEM4LOAD26SM100_TMEM_LOAD_32dp32b64xENS4_13SM90_TMA_LOADES1A_NS4_39AutoVectorizingCopyWithAssumedAlignmentILi128EEENS4_14SM90_TMA_STOREES1A_S21_S21_EEEvvEEEEvNT_6ParamsE,"",@"SHT_CUDA_INFO"
	.sectionflags	@""
	.align	4


	//----- nvinfo : EIATTR_CUDA_API_VERSION
	.align		4
        /*0000*/ 	.byte	0x04, 0x37
        /*0002*/ 	.short	(.L_33 - .L_32)
.L_32:
        /*0004*/ 	.word	0x00000082


	//----- nvinfo : EIATTR_KPARAM_INFO
	.align		4
.L_33:
        /*0008*/ 	.byte	0x04, 0x17
        /*000a*/ 	.short	(.L_35 - .L_34)
.L_34:
        /*000c*/ 	.word	0x00000000
        /*0010*/ 	.short	0x0000
        /*0012*/ 	.short	0x0000
        /*0014*/ 	.byte	0x00, 0xf0, 0x01, 0x20


	//----- nvinfo : EIATTR_AT_ENTRY_FRAGMENTS
	.align		4
.L_35:
        /*0018*/ 	.byte	0x04, 0x4f
        /*001a*/ 	.short	(.L_37 - .L_36)


	//   ....[0]....
.L_36:
        /*001c*/ 	.word	0x00000007


	//----- nvinfo : EIATTR_RESERVED_SMEM_USED
	.align		4
.L_37:
        /*0020*/ 	.byte	0x01, 0x41
	.zero		2


	//----- nvinfo : EIATTR_SPARSE_MMA_MASK
	.align		4
        /*0024*/ 	.byte	0x03, 0x50
        /*0026*/ 	.short	0x0000


	//----- nvinfo : EIATTR_TCGEN05_2CTA_USED
	.align		4
        /*0028*/ 	.byte	0x01, 0x52
	.zero		2


	//----- nvinfo : EIATTR_MAXREG_COUNT
	.align		4
        /*002c*/ 	.byte	0x03, 0x1b
        /*002e*/ 	.short	0x00ff


	//----- nvinfo : EIATTR_NUM_BARRIERS
	.align		4
        /*0030*/ 	.byte	0x02, 0x4c
        /*0032*/ 	.byte	0x07
	.zero		1


	//----- nvinfo : EIATTR_EXTERNS
	.align		4
        /*0034*/ 	.byte	0x04, 0x0f
        /*0036*/ 	.short	(.L_39 - .L_38)


	//   ....[0]....
	.align		4
.L_38:
        /*0038*/ 	.word	index@(__assertfail)


	//----- nvinfo : EIATTR_MERCURY_ISA_VERSION
	.align		4
.L_39:
        /*003c*/ 	.byte	0x03, 0x5f
        /*003e*/ 	.short	0x0101


	//----- nvinfo : EIATTR_INT_WARP_WIDE_INSTR_OFFSETS
	.align		4
        /*0040*/ 	.byte	0x04, 0x31
        /*0042*/ 	.short	(.L_41 - .L_40)


	//   ....[0]....
.L_40:
        /*0044*/ 	.word	0x00000cc0


	//   ....[1]....
        /*0048*/ 	.word	0x00000d60


	//   ....[2]....
        /*004c*/ 	.word	0x00002070


	//   ....[3]....
        /*0050*/ 	.word	0x00003ec0


	//   ....[4]....
        /*0054*/ 	.word	0x00003ee0


	//   ....[5]....
        /*0058*/ 	.word	0x00003f10


	//   ....[6]....
        /*005c*/ 	.word	0x00004850


	//   ....[7]....
        /*0060*/ 	.word	0x000048c0


	//   ....[8]....
        /*0064*/ 	.word	0x000049a0


	//   ....[9]....
        /*0068*/ 	.word	0x00004a20


	//   ....[10]....
        /*006c*/ 	.word	0x00004b30


	//   ....[11]....
        /*0070*/ 	.word	0x00004bc0


	//   ....[12]....
        /*0074*/ 	.word	0x00004da0


	//   ....[13]....
        /*0078*/ 	.word	0x00004f00


	//   ....[14]....
        /*007c*/ 	.word	0x00005e40


	//----- nvinfo : EIATTR_COOP_GROUP_MASK_REGIDS
	.align		4
.L_41:
        /*0080*/ 	.byte	0x04, 0x29
        /*0082*/ 	.short	(.L_43 - .L_42)


	//   ....[0]....
.L_42:
        /*0084*/ 	.word	0xffffffff


	//   ....[1]....
        /*0088*/ 	.word	0xffffffff


	//   ....[2]....
        /*008c*/ 	.word	0xffffffff


	//   ....[3]....
        /*0090*/ 	.word	0xffffffff


	//   ....[4]....
        /*0094*/ 	.word	0xffffffff


	//   ....[5]....
        /*0098*/ 	.word	0xffffffff


	//   ....[6]....
        /*009c*/ 	.word	0xffffffff


	//   ....[7]....
        /*00a0*/ 	.word	0xffffffff


	//   ....[8]....
        /*00a4*/ 	.word	0xffffffff


	//   ....[9]....
        /*00a8*/ 	.word	0xffffffff


	//   ....[10]....
        /*00ac*/ 	.word	0xffffffff


	//   ....[11]....
        /*00b0*/ 	.word	0xffffffff


	//   ....[12]....
        /*00b4*/ 	.word	0xffffffff


	//   ....[13]....
        /*00b8*/ 	.word	0xffffffff


	//----- nvinfo : EIATTR_COOP_GROUP_INSTR_OFFSETS
	.align		4
.L_43:
        /*00bc*/ 	.byte	0x04, 0x28
        /*00be*/ 	.short	(.L_45 - .L_44)


	//   ....[0]....
.L_44:
        /*00c0*/ 	.word	0x000000c0


	//   ....[1]....
        /*00c4*/ 	.word	0x000004d0


	//   ....[2]....
        /*00c8*/ 	.word	0x00000670


	//   ....[3]....
        /*00cc*/ 	.word	0x00000800


	//   ....[4]....
        /*00d0*/ 	.word	0x000008f0


	//   ....[5]....
        /*00d4*/ 	.word	0x00000a50


	//   ....[6]....
        /*00d8*/ 	.word	0x00000ba0


	//   ....[7]....
        /*00dc*/ 	.word	0x00000de0


	//   ....[8]....
        /*00e0*/ 	.word	0x00001f50


	//   ....[9]....
        /*00e4*/ 	.word	0x00002dc0


	//   ....[10]....
        /*00e8*/ 	.word	0x00003290


	//   ....[11]....
        /*00ec*/ 	.word	0x000032c0


	//   ....[12]....
        /*00f0*/ 	.word	0x00003dc0


	//   ....[13]....
        /*00f4*/ 	.word	0x00003fd0


	//----- nvinfo : EIATTR_VRC_CTA_INIT_COUNT
	.align		4
.L_45:
        /*00f8*/ 	.byte	0x02, 0x4a
        /*00fa*/ 	.byte	0x80
	.zero		1


	//----- nvinfo : EIATTR_SYSCALL_OFFSETS
	.align		4
        /*00fc*/ 	.byte	0x04, 0x46
        /*00fe*/ 	.short	(.L_47 - .L_46)


	//   ....[0]....
.L_46:
        /*0100*/ 	.word	0x00005920


	//   ....[1]....
        /*0104*/ 	.word	0x00005a10


	//   ....[2]....
        /*0108*/ 	.word	0x000064a0


	//----- nvinfo : EIATTR_MBARRIER_INSTR_OFFSETS
	.align		4
.L_47:
        /*010c*/ 	.byte	0x04, 0x39
        /*010e*/ 	.short	(.L_49 - .L_48)


	//   ....[0]....
.L_48:
        /*0110*/ 	.word	0x000005c0
        /*0114*/ 	.word	0x000000ff
        /*0118*/ 	.word	0x00000000
        /*011c*/ 	.short	0x0100
        /*011e*/ 	.byte	0x08
	.zero		1


	//   ....[1]....
        /*0120*/ 	.word	0x000005d0
        /*0124*/ 	.word	0x000000ff
        /*0128*/ 	.word	0x00000028
        /*012c*/ 	.short	0x0100
        /*012e*/ 	.byte	0x08
	.zero		1


	//   ....[2]....
        /*0130*/ 	.word	0x000005e0
        /*0134*/ 	.word	0x000000ff
        /*0138*/ 	.word	0x00000008
        /*013c*/ 	.short	0x0100
        /*013e*/ 	.byte	0x08
	.zero		1


	//   ....[3]....
        /*0140*/ 	.word	0x000005f0
        /*0144*/ 	.word	0x000000ff
        /*0148*/ 	.word	0x00000030
        /*014c*/ 	.short	0x0100
        /*014e*/ 	.byte	0x08
	.zero		1


	//   ....[4]....
        /*0150*/ 	.word	0x00000600
        /*0154*/ 	.word	0x000000ff
        /*0158*/ 	.word	0x00000010
        /*015c*/ 	.short	0x0100
        /*015e*/ 	.byte	0x08
	.zero		1


	//   ....[5]....
        /*0160*/ 	.word	0x00000610
        /*0164*/ 	.word	0x000000ff
        /*0168*/ 	.word	0x00000038
        /*016c*/ 	.short	0x0100
        /*016e*/ 	.byte	0x08
	.zero		1


	//   ....[6]....
        /*0170*/ 	.word	0x00000620
        /*0174*/ 	.word	0x000000ff
        /*0178*/ 	.word	0x00000018
        /*017c*/ 	.short	0x0100
        /*017e*/ 	.byte	0x08
	.zero		1


	//   ....[7]....
        /*0180*/ 	.word	0x00000630
        /*0184*/ 	.word	0x000000ff
        /*0188*/ 	.word	0x00000040
        /*018c*/ 	.short	0x0100
        /*018e*/ 	.byte	0x08
	.zero		1


	//   ....[8]....
        /*0190*/ 	.word	0x00000640
        /*0194*/ 	.word	0x000000ff
        /*0198*/ 	.word	0x00000020
        /*019c*/ 	.short	0x0100
        /*019e*/ 	.byte	0x08
	.zero		1


	//   ....[9]....
        /*01a0*/ 	.word	0x00000650
        /*01a4*/ 	.word	0x000000ff
        /*01a8*/ 	.word	0x00000048
        /*01ac*/ 	.short	0x0100
        /*01ae*/ 	.byte	0x08
	.zero		1


	//   ....[10]....
        /*01b0*/ 	.word	0x00000770
        /*01b4*/ 	.word	0x000000ff
        /*01b8*/ 	.word	0x00000050
        /*01bc*/ 	.short	0x0100
        /*01be*/ 	.byte	0x09
	.zero		1


	//   ....[11]....
        /*01c0*/ 	.word	0x00000780
        /*01c4*/ 	.word	0x000000ff
        /*01c8*/ 	.word	0x00000070
        /*01cc*/ 	.short	0x0100
        /*01ce*/ 	.byte	0x09
	.zero		1


	//   ....[12]....
        /*01d0*/ 	.word	0x00000790
        /*01d4*/ 	.word	0x000000ff
        /*01d8*/ 	.word	0x00000058
        /*01dc*/ 	.short	0x0100
        /*01de*/ 	.byte	0x09
	.zero		1


	//   ....[13]....
        /*01e0*/ 	.word	0x000007a0
        /*01e4*/ 	.word	0x000000ff
        /*01e8*/ 	.word	0x00000078
        /*01ec*/ 	.short	0x0100
        /*01ee*/ 	.byte	0x09
	.zero		1


	//   ....[14]....
        /*01f0*/ 	.word	0x000007b0
        /*01f4*/ 	.word	0x000000ff
        /*01f8*/ 	.word	0x00000060
        /*01fc*/ 	.short	0x0100
        /*01fe*/ 	.byte	0x09
	.zero		1


	//   ....[15]....
        /*0200*/ 	.word	0x000007c0
        /*0204*/ 	.word	0x000000ff
        /*0208*/ 	.word	0x00000080
        /*020c*/ 	.short	0x0100
        /*020e*/ 	.byte	0x09
	.zero		1


	//   ....[16]....
        /*0210*/ 	.word	0x000007d0
        /*0214*/ 	.word	0x000000ff
        /*0218*/ 	.word	0x00000068
        /*021c*/ 	.short	0x0100
        /*021e*/ 	.byte	0x09
	.zero		1


	//   ....[17]....
        /*0220*/ 	.word	0x000007e0
        /*0224*/ 	.word	0x000000ff
        /*0228*/ 	.word	0x00000088
        /*022c*/ 	.short	0x0100
        /*022e*/ 	.byte	0x09
	.zero		1


	//   ....[18]....
        /*0230*/ 	.word	0x000008c0
        /*0234*/ 	.word	0x000000ff
        /*0238*/ 	.word	0x00000090
        /*023c*/ 	.short	0x0100
        /*023e*/ 	.byte	0x08
	.zero		1


	//   ....[19]....
        /*0240*/ 	.word	0x000008d0
        /*0244*/ 	.word	0x000000ff
        /*0248*/ 	.word	0x00000098
        /*024c*/ 	.short	0x0100
        /*024e*/ 	.byte	0x08
	.zero		1


	//   ....[20]....
        /*0250*/ 	.word	0x00000a00
        /*0254*/ 	.word	0x000000ff
        /*0258*/ 	.word	0x000000a0
        /*025c*/ 	.short	0x0100
        /*025e*/ 	.byte	0x08
	.zero		1


	//   ....[21]....
        /*0260*/ 	.word	0x00000a10
        /*0264*/ 	.word	0x000000ff
        /*0268*/ 	.word	0x000000b0
        /*026c*/ 	.short	0x0100
        /*026e*/ 	.byte	0x08
	.zero		1


	//   ....[22]....
        /*0270*/ 	.word	0x00000a20
        /*0274*/ 	.word	0x000000ff
        /*0278*/ 	.word	0x000000a8
        /*027c*/ 	.short	0x0100
        /*027e*/ 	.byte	0x08
	.zero		1


	//   ....[23]....
        /*0280*/ 	.word	0x00000a30
        /*0284*/ 	.word	0x000000ff
        /*0288*/ 	.word	0x000000b8
        /*028c*/ 	.short	0x0100
        /*028e*/ 	.byte	0x08
	.zero		1


	//   ....[24]....
        /*0290*/ 	.word	0x00000b50
        /*0294*/ 	.word	0x000000ff
        /*0298*/ 	.word	0x000000c0
        /*029c*/ 	.short	0x0100
        /*029e*/ 	.byte	0x09
	.zero		1


	//   ....[25]....
        /*02a0*/ 	.word	0x00000b60
        /*02a4*/ 	.word	0x000000ff
        /*02a8*/ 	.word	0x000000d0
        /*02ac*/ 	.short	0x0100
        /*02ae*/ 	.byte	0x09
	.zero		1


	//   ....[26]....
        /*02b0*/ 	.word	0x00000b70
        /*02b4*/ 	.word	0x000000ff
        /*02b8*/ 	.word	0x000000c8
        /*02bc*/ 	.short	0x0100
        /*02be*/ 	.byte	0x09
	.zero		1


	//   ....[27]....
        /*02c0*/ 	.word	0x00000b80
        /*02c4*/ 	.word	0x000000ff
        /*02c8*/ 	.word	0x000000d8
        /*02cc*/ 	.short	0x0100
        /*02ce*/ 	.byte	0x09
	.zero		1


	//   ....[28]....
        /*02d0*/ 	.word	0x00000c70
        /*02d4*/ 	.word	0x000000ff
        /*02d8*/ 	.word	0x000000e0
        /*02dc*/ 	.short	0x0100
        /*02de*/ 	.byte	0x08
	.zero		1


	//   ....[29]....
        /*02e0*/ 	.word	0x00000c80
        /*02e4*/ 	.word	0x000000ff
        /*02e8*/ 	.word	0x000000f0
        /*02ec*/ 	.short	0x0100
        /*02ee*/ 	.byte	0x08
	.zero		1


	//   ....[30]....
        /*02f0*/ 	.word	0x00000c90
        /*02f4*/ 	.word	0x000000ff
        /*02f8*/ 	.word	0x000000e8
        /*02fc*/ 	.short	0x0100
        /*02fe*/ 	.byte	0x08
	.zero		1


	//   ....[31]....
        /*0300*/ 	.word	0x00000ca0
        /*0304*/ 	.word	0x000000ff
        /*0308*/ 	.word	0x000000f8
        /*030c*/ 	.short	0x0100
        /*030e*/ 	.byte	0x08
	.zero		1


	//   ....[32]....
        /*0310*/ 	.word	0x00000d90
        /*0314*/ 	.word	0x000000ff
        /*0318*/ 	.word	0x00000100
        /*031c*/ 	.short	0x0100
        /*031e*/ 	.byte	0x07
	.zero		1


	//   ....[33]....
        /*0320*/ 	.word	0x00001770
        /*0324*/ 	.word	0x00000003
        /*0328*/ 	.word	0x000000f0
        /*032c*/ 	.short	0x010a
        /*032e*/ 	.byte	0xff
	.zero		1


	//   ....[34]....
        /*0330*/ 	.word	0x000017a0
        /*0334*/ 	.word	0x00000003
        /*0338*/ 	.word	0x000000e0
        /*033c*/ 	.short	0x0101
        /*033e*/ 	.byte	0xff
	.zero		1


	//   ....[35]....
        /*0340*/ 	.word	0x000018a0
        /*0344*/ 	.word	0x000000ff
        /*0348*/ 	.word	0x00000028
        /*034c*/ 	.short	0x010a
        /*034e*/ 	.byte	0x08
	.zero		1


	//   ....[36]....
        /*0350*/ 	.word	0x00001960
        /*0354*/ 	.word	0x000000ff
        /*0358*/ 	.word	0x00000028
        /*035c*/ 	.short	0x010a
        /*035e*/ 	.byte	0x21
	.zero		1


	//   ....[37]....
        /*0360*/ 	.word	0x00001b20
        /*0364*/ 	.word	0x000000ff
        /*0368*/ 	.word	0x00000028
        /*036c*/ 	.short	0x010a
        /*036e*/ 	.byte	0x08
	.zero		1


	//   ....[38]....
        /*0370*/ 	.word	0x00001c20
        /*0374*/ 	.word	0x000000ff
        /*0378*/ 	.word	0x00000098
        /*037c*/ 	.short	0x0101
        /*037e*/ 	.byte	0x06
	.zero		1


	//   ....[39]....
        /*0380*/ 	.word	0x00001c30
        /*0384*/ 	.word	0x000000ff
        /*0388*/ 	.word	0x00000028
        /*038c*/ 	.short	0x010a
        /*038e*/ 	.byte	0x08
	.zero		1


	//   ....[40]....
        /*0390*/ 	.word	0x00001cb0
        /*0394*/ 	.word	0x000000ff
        /*0398*/ 	.word	0x00000028
        /*039c*/ 	.short	0x010a
        /*039e*/ 	.byte	0x11
	.zero		1


	//   ....[41]....
        /*03a0*/ 	.word	0x00001e40
        /*03a4*/ 	.word	0x000000ff
        /*03a8*/ 	.word	0x00000028
        /*03ac*/ 	.short	0x010a
        /*03ae*/ 	.byte	0x08
	.zero		1


	//   ....[42]....
        /*03b0*/ 	.word	0x00001f80
        /*03b4*/ 	.word	0x00000002
        /*03b8*/ 	.word	0x000000a0
        /*03bc*/ 	.short	0x010a
        /*03be*/ 	.byte	0xff
	.zero		1


	//   ....[43]....
        /*03c0*/ 	.word	0x00002040
        /*03c4*/ 	.word	0x00000002
        /*03c8*/ 	.word	0x00000000
        /*03cc*/ 	.short	0x0101
        /*03ce*/ 	.byte	0xff
	.zero		1


	//   ....[44]....
        /*03d0*/ 	.word	0x000025a0
        /*03d4*/ 	.word	0x000000ff
        /*03d8*/ 	.word	0x00000000
        /*03dc*/ 	.short	0x010a
        /*03de*/ 	.byte	0x04
	.zero		1


	//   ....[45]....
        /*03e0*/ 	.word	0x00002630
        /*03e4*/ 	.word	0x000000ff
        /*03e8*/ 	.word	0x00000000
        /*03ec*/ 	.short	0x010a
        /*03ee*/ 	.byte	0x04
	.zero		1


	//   ....[46]....
        /*03f0*/ 	.word	0x000026c0
        /*03f4*/ 	.word	0x000000ff
        /*03f8*/ 	.word	0x00000000
        /*03fc*/ 	.short	0x010a
        /*03fe*/ 	.byte	0x04
	.zero		1


	//   ....[47]....
        /*0400*/ 	.word	0x00002750
        /*0404*/ 	.word	0x000000ff
        /*0408*/ 	.word	0x00000000
        /*040c*/ 	.short	0x010a
        /*040e*/ 	.byte	0x04
	.zero		1


	//   ....[48]....
        /*0410*/ 	.word	0x000027f0
        /*0414*/ 	.word	0x00000000
        /*0418*/ 	.word	0x00000000
        /*041c*/ 	.short	0x010a
        /*041e*/ 	.byte	0xff
	.zero		1


	//   ....[49]....
        /*0420*/ 	.word	0x00002920
        /*0424*/ 	.word	0x00000000
        /*0428*/ 	.word	0x000000e0
        /*042c*/ 	.short	0x010a
        /*042e*/ 	.byte	0xff
	.zero		1


	//   ....[50]....
        /*0430*/ 	.word	0x00002990
        /*0434*/ 	.word	0x00000004
        /*0438*/ 	.word	0x00000000
        /*043c*/ 	.short	0x0101
        /*043e*/ 	.byte	0xff
	.zero		1


	//   ....[51]....
        /*0440*/ 	.word	0x000029b0
        /*0444*/ 	.word	0x000000ff
        /*0448*/ 	.word	0x000000b0
        /*044c*/ 	.short	0x010a
        /*044e*/ 	.byte	0x05
	.zero		1


	//   ....[52]....
        /*0450*/ 	.word	0x00002ad0
        /*0454*/ 	.word	0x00000000
        /*0458*/ 	.word	0x000000a0
        /*045c*/ 	.short	0x010a
        /*045e*/ 	.byte	0xff
	.zero		1


	//   ....[53]....
        /*0460*/ 	.word	0x00002bd0
        /*0464*/ 	.word	0x00000000
        /*0468*/ 	.word	0x00000000
        /*046c*/ 	.short	0x0101
        /*046e*/ 	.byte	0xff
	.zero		1


	//   ....[54]....
        /*0470*/ 	.word	0x00002c60
        /*0474*/ 	.word	0x000000ff
        /*0478*/ 	.word	0x000000b0
        /*047c*/ 	.short	0x0106
        /*047e*/ 	.byte	0x05
	.zero		1


	//   ....[55]....
        /*0480*/ 	.word	0x00002c80
        /*0484*/ 	.word	0x000000ff
        /*0488*/ 	.word	0x000000b0
        /*048c*/ 	.short	0x010a
        /*048e*/ 	.byte	0x05
	.zero		1


	//   ....[56]....
        /*0490*/ 	.word	0x00002d10
        /*0494*/ 	.word	0x000000ff
        /*0498*/ 	.word	0x000000b0
        /*049c*/ 	.short	0x0106
        /*049e*/ 	.byte	0x04
	.zero		1


	//   ....[57]....
        /*04a0*/ 	.word	0x00002d50
        /*04a4*/ 	.word	0x00000000
        /*04a8*/ 	.word	0x000000b0
        /*04ac*/ 	.short	0x010a
        /*04ae*/ 	.byte	0xff
	.zero		1


	//   ....[58]....
        /*04b0*/ 	.word	0x00002f90
        /*04b4*/ 	.word	0x000000ff
        /*04b8*/ 	.word	0x00000008
        /*04bc*/ 	.short	0x010a
        /*04be*/ 	.byte	0x06
	.zero		1


	//   ....[59]....
        /*04c0*/ 	.word	0x00002fb0
        /*04c4*/ 	.word	0x000000ff
        /*04c8*/ 	.word	0x00000008
        /*04cc*/ 	.short	0x010a
        /*04ce*/ 	.byte	0x06
	.zero		1


	//   ....[60]....
        /*04d0*/ 	.word	0x00003140
        /*04d4*/ 	.word	0x000000ff
        /*04d8*/ 	.word	0x00000008
        /*04dc*/ 	.short	0x010a
        /*04de*/ 	.byte	0x06
	.zero		1


	//   ....[61]....
        /*04e0*/ 	.word	0x00003160
        /*04e4*/ 	.word	0x000000ff
        /*04e8*/ 	.word	0x00000008
        /*04ec*/ 	.short	0x010a
        /*04ee*/ 	.byte	0x06
	.zero		1


	//   ....[62]....
        /*04f0*/ 	.word	0x00003220
        /*04f4*/ 	.word	0x000000ff
        /*04f8*/ 	.word	0x00000000
        /*04fc*/ 	.short	0x0101
        /*04fe*/ 	.byte	0x07
	.zero		1


	//   ....[63]....
        /*0500*/ 	.word	0x00003560
        /*0504*/ 	.word	0x00000000
        /*0508*/ 	.word	0x000000a0
        /*050c*/ 	.short	0x010a
        /*050e*/ 	.byte	0xff
	.zero		1


	//   ....[64]....
        /*0510*/ 	.word	0x00003620
        /*0514*/ 	.word	0x00000000
        /*0518*/ 	.word	0x00000000
        /*051c*/ 	.short	0x0101
        /*051e*/ 	.byte	0xff
	.zero		1


	//   ....[65]....
        /*0520*/ 	.word	0x000036e0
        /*0524*/ 	.word	0x000000ff
        /*0528*/ 	.word	0x00000000
        /*052c*/ 	.short	0x010a
        /*052e*/ 	.byte	0x08
	.zero		1


	//   ....[66]....
        /*0530*/ 	.word	0x000036f0
        /*0534*/ 	.word	0x000000ff
        /*0538*/ 	.word	0x000000d0
        /*053c*/ 	.short	0x010a
        /*053e*/ 	.byte	0x09
	.zero		1


	//   ....[67]....
        /*0540*/ 	.word	0x000037a0
        /*0544*/ 	.word	0x000000ff
        /*0548*/ 	.word	0x00000000
        /*054c*/ 	.short	0x010a
        /*054e*/ 	.byte	0x08
	.zero		1


	//   ....[68]....
        /*0550*/ 	.word	0x000038d0
        /*0554*/ 	.word	0x000000ff
        /*0558*/ 	.word	0x00000000
        /*055c*/ 	.short	0x010a
        /*055e*/ 	.byte	0x1e
	.zero		1


	//   ....[69]....
        /*0560*/ 	.word	0x00003bd0
        /*0564*/ 	.word	0x000000ff
        /*0568*/ 	.word	0x00000000
        /*056c*/ 	.short	0x010a
        /*056e*/ 	.byte	0x05
	.zero		1


	//   ....[70]....
        /*0570*/ 	.word	0x00003c70
        /*0574*/ 	.word	0x00000000
        /*0578*/ 	.word	0x00000000
        /*057c*/ 	.short	0x010a
        /*057e*/ 	.byte	0xff
	.zero		1


	//   ....[71]....
        /*0580*/ 	.word	0x00003cb0
        /*0584*/ 	.word	0x00000000
        /*0588*/ 	.word	0x00000000
        /*058c*/ 	.short	0x010a
        /*058e*/ 	.byte	0xff
	.zero		1


	//   ....[72]....
        /*0590*/ 	.word	0x00003d20
        /*0594*/ 	.word	0x000000ff
        /*0598*/ 	.word	0x00000000
        /*059c*/ 	.short	0x0101
        /*059e*/ 	.byte	0x05
	.zero		1


	//   ....[73]....
        /*05a0*/ 	.word	0x00003d60
        /*05a4*/ 	.word	0x000000ff
        /*05a8*/ 	.word	0x00000100
        /*05ac*/ 	.short	0x010a
        /*05ae*/ 	.byte	0x07
	.zero		1


	//   ....[74]....
        /*05b0*/ 	.word	0x00003db0
        /*05b4*/ 	.word	0x000000ff
        /*05b8*/ 	.word	0x00000000
        /*05bc*/ 	.short	0x0101
        /*05be*/ 	.byte	0x05
	.zero		1


	//   ....[75]....
        /*05c0*/ 	.word	0x00004200
        /*05c4*/ 	.word	0x00000000
        /*05c8*/ 	.word	0x000000a0
        /*05cc*/ 	.short	0x010a
        /*05ce*/ 	.byte	0xff
	.zero		1


	//   ....[76]....
        /*05d0*/ 	.word	0x000042c0
        /*05d4*/ 	.word	0x00000000
        /*05d8*/ 	.word	0x00000000
        /*05dc*/ 	.short	0x0101
        /*05de*/ 	.byte	0xff
	.zero		1


	//   ....[77]....
        /*05e0*/ 	.word	0x000045e0
        /*05e4*/ 	.word	0x000000ff
        /*05e8*/ 	.word	0x00000098
        /*05ec*/ 	.short	0x010a
        /*05ee*/ 	.byte	0x07
	.zero		1


	//   ....[78]....
        /*05f0*/ 	.word	0x000047d0
        /*05f4*/ 	.word	0x000000ff
        /*05f8*/ 	.word	0x00000070
        /*05fc*/ 	.short	0x010a
        /*05fe*/ 	.byte	0x07
	.zero		1


	//   ....[79]....
        /*0600*/ 	.word	0x00004940
        /*0604*/ 	.word	0x000000ff
        /*0608*/ 	.word	0x00000050
        /*060c*/ 	.short	0x010b
        /*060e*/ 	.byte	0x07
	.zero		1


	//   ....[80]....
        /*0610*/ 	.word	0x00004950
        /*0614*/ 	.word	0x000000ff
        /*0618*/ 	.word	0x00000000
        /*061c*/ 	.short	0x0101
        /*061e*/ 	.byte	0x08
	.zero		1


	//   ....[81]....
        /*0620*/ 	.word	0x00004970
        /*0624*/ 	.word	0x000000ff
        /*0628*/ 	.word	0x00000078
        /*062c*/ 	.short	0x010a
        /*062e*/ 	.byte	0x07
	.zero		1


	//   ....[82]....
        /*0630*/ 	.word	0x00004ad0
        /*0634*/ 	.word	0x000000ff
        /*0638*/ 	.word	0x00000058
        /*063c*/ 	.short	0x010b
        /*063e*/ 	.byte	0x07
	.zero		1


	//   ....[83]....
        /*0640*/ 	.word	0x00004ae0
        /*0644*/ 	.word	0x000000ff
        /*0648*/ 	.word	0x00000000
        /*064c*/ 	.short	0x0101
        /*064e*/ 	.byte	0x08
	.zero		1


	//   ....[84]....
        /*0650*/ 	.word	0x00004af0
        /*0654*/ 	.word	0x000000ff
        /*0658*/ 	.word	0x00000080
        /*065c*/ 	.short	0x010a
        /*065e*/ 	.byte	0x07
	.zero		1


	//   ....[85]....
        /*0660*/ 	.word	0x00004c90
        /*0664*/ 	.word	0x000000ff
        /*0668*/ 	.word	0x00000060
        /*066c*/ 	.short	0x010b
        /*066e*/ 	.byte	0x07
	.zero		1


	//   ....[86]....
        /*0670*/ 	.word	0x00004d00
        /*0674*/ 	.word	0x000000ff
        /*0678*/ 	.word	0x00000000
        /*067c*/ 	.short	0x0101
        /*067e*/ 	.byte	0x08
	.zero		1


	//   ....[87]....
        /*0680*/ 	.word	0x00004d30
        /*0684*/ 	.word	0x000000ff
        /*0688*/ 	.word	0x00000088
        /*068c*/ 	.short	0x010a
        /*068e*/ 	.byte	0x07
	.zero		1


	//   ....[88]....
        /*0690*/ 	.word	0x00004f40
        /*0694*/ 	.word	0x000000ff
        /*0698*/ 	.word	0x00000068
        /*069c*/ 	.short	0x010b
        /*069e*/ 	.byte	0x07
	.zero		1


	//   ....[89]....
        /*06a0*/ 	.word	0x00004f60
        /*06a4*/ 	.word	0x000000ff
        /*06a8*/ 	.word	0x00000000
        /*06ac*/ 	.short	0x0101
        /*06ae*/ 	.byte	0x0d
	.zero		1


	//   ....[90]....
        /*06b0*/ 	.word	0x00004f90
        /*06b4*/ 	.word	0x000000ff
        /*06b8*/ 	.word	0x00000070
        /*06bc*/ 	.short	0x010a
        /*06be*/ 	.byte	0x07
	.zero		1


	//   ....[91]....
        /*06c0*/ 	.word	0x00004fb0
        /*06c4*/ 	.word	0x000000ff
        /*06c8*/ 	.word	0x00000078
        /*06cc*/ 	.short	0x010a
        /*06ce*/ 	.byte	0x07
	.zero		1


	//   ....[92]....
        /*06d0*/ 	.word	0x00004fd0
        /*06d4*/ 	.word	0x000000ff
        /*06d8*/ 	.word	0x00000080
        /*06dc*/ 	.short	0x010a
        /*06de*/ 	.byte	0x07
	.zero		1


	//   ....[93]....
        /*06e0*/ 	.word	0x00005010
        /*06e4*/ 	.word	0x00000000
        /*06e8*/ 	.word	0x00000088
        /*06ec*/ 	.short	0x010a
        /*06ee*/ 	.byte	0xff
	.zero		1


	//   ....[94]....
        /*06f0*/ 	.word	0x000052c0
        /*06f4*/ 	.word	0x00000000
        /*06f8*/ 	.word	0x000000a0
        /*06fc*/ 	.short	0x010a
        /*06fe*/ 	.byte	0xff
	.zero		1


	//   ....[95]....
        /*0700*/ 	.word	0x00005380
        /*0704*/ 	.word	0x00000000
        /*0708*/ 	.word	0x00000000
        /*070c*/ 	.short	0x0101
        /*070e*/ 	.byte	0xff
	.zero		1


	//   ....[96]....
        /*0710*/ 	.word	0x00005f20
        /*0714*/ 	.word	0x000000ff
        /*0718*/ 	.word	0x00000050
        /*071c*/ 	.short	0x010a
        /*071e*/ 	.byte	0x04
	.zero		1


	//   ....[97]....
        /*0720*/ 	.word	0x00005f60
        /*0724*/ 	.word	0x00000005
        /*0728*/ 	.word	0x000000c0
        /*072c*/ 	.short	0x010a
        /*072e*/ 	.byte	0xff
	.zero		1


	//   ....[98]....
        /*0730*/ 	.word	0x00006160
        /*0734*/ 	.word	0x00000003
        /*0738*/ 	.word	0x00000050
        /*073c*/ 	.short	0x010a
        /*073e*/ 	.byte	0xff
	.zero		1


	//   ....[99]....
        /*0740*/ 	.word	0x00006370
        /*0744*/ 	.word	0x0000007c
        /*0748*/ 	.word	0x000000c0
        /*074c*/ 	.short	0x010a
        /*074e*/ 	.byte	0xff
	.zero		1


	//   ....[100]....
        /*0750*/ 	.word	0x00007180
        /*0754*/ 	.word	0x0000007c
        /*0758*/ 	.word	0x00000000
        /*075c*/ 	.short	0x0101
        /*075e*/ 	.byte	0xff
	.zero		1


	//   ....[101]....
        /*0760*/ 	.word	0x0000d820
        /*0764*/ 	.word	0x00000000
        /*0768*/ 	.word	0x00000000
        /*076c*/ 	.short	0x0101
        /*076e*/ 	.byte	0xff
	.zero		1


	//   ....[102]....
        /*0770*/ 	.word	0x0000d8a0
        /*0774*/ 	.word	0x00000003
        /*0778*/ 	.word	0x00000050
        /*077c*/ 	.short	0x010a
        /*077e*/ 	.byte	0xff
	.zero		1


	//   ....[103]....
        /*0780*/ 	.word	0x0000db00
        /*0784*/ 	.word	0x00000000
        /*0788*/ 	.word	0x00000000
        /*078c*/ 	.short	0x0101
        /*078e*/ 	.byte	0xff
	.zero		1


	//   ....[104]....
        /*0790*/ 	.word	0x0000db20
        /*0794*/ 	.word	0x00000003
        /*0798*/ 	.word	0x000000f0
        /*079c*/ 	.short	0x010a
        /*079e*/ 	.byte	0xff
	.zero		1


	//   ....[105]....
        /*07a0*/ 	.word	0x0000db80
        /*07a4*/ 	.word	0x00000002
        /*07a8*/ 	.word	0x00000028
        /*07ac*/ 	.short	0x010a
        /*07ae*/ 	.byte	0xff
	.zero		1


	//   ....[106]....
        /*07b0*/ 	.word	0x0000dbe0
        /*07b4*/ 	.word	0x00000002
        /*07b8*/ 	.word	0x00000028
        /*07bc*/ 	.short	0x010a
        /*07be*/ 	.byte	0xff
	.zero		1


	//   ....[107]....
        /*07c0*/ 	.word	0x0000dc30
        /*07c4*/ 	.word	0x00000002
        /*07c8*/ 	.word	0x000000a0
        /*07cc*/ 	.short	0x010a
        /*07ce*/ 	.byte	0xff
	.zero		1


	//   ....[108]....
        /*07d0*/ 	.word	0x0000dc90
        /*07d4*/ 	.word	0x00000000
        /*07d8*/ 	.word	0x00000000
        /*07dc*/ 	.short	0x010a
        /*07de*/ 	.byte	0xff
	.zero		1


	//   ....[109]....
        /*07e0*/ 	.word	0x0000dcf0
        /*07e4*/ 	.word	0x00000000
        /*07e8*/ 	.word	0x00000000
        /*07ec*/ 	.short	0x010a
        /*07ee*/ 	.byte	0xff
	.zero		1


	//   ....[110]....
        /*07f0*/ 	.word	0x0000dd50
        /*07f4*/ 	.word	0x00000000
        /*07f8*/ 	.word	0x00000000
        /*07fc*/ 	.short	0x010a
        /*07fe*/ 	.byte	0xff
	.zero		1


	//   ....[111]....
        /*0800*/ 	.word	0x0000ddb0
        /*0804*/ 	.word	0x00000000
        /*0808*/ 	.word	0x00000000
        /*080c*/ 	.short	0x010a
        /*080e*/ 	.byte	0xff
	.zero		1


	//   ....[112]....
        /*0810*/ 	.word	0x0000de00
        /*0814*/ 	.word	0x00000000
        /*0818*/ 	.word	0x000000e0
        /*081c*/ 	.short	0x010a
        /*081e*/ 	.byte	0xff
	.zero		1


	//   ....[113]....
        /*0820*/ 	.word	0x0000de60
        /*0824*/ 	.word	0x00000000
        /*0828*/ 	.word	0x000000b0
        /*082c*/ 	.short	0x010a
        /*082e*/ 	.byte	0xff
	.zero		1


	//   ....[114]....
        /*0830*/ 	.word	0x0000deb0
        /*0834*/ 	.word	0x00000000
        /*0838*/ 	.word	0x000000a0
        /*083c*/ 	.short	0x010a
        /*083e*/ 	.byte	0xff
	.zero		1


	//   ....[115]....
        /*0840*/ 	.word	0x0000df10
        /*0844*/ 	.word	0x00000000
        /*0848*/ 	.word	0x000000b0
        /*084c*/ 	.short	0x010a
        /*084e*/ 	.byte	0xff
	.zero		1


	//   ....[116]....
        /*0850*/ 	.word	0x0000df70
        /*0854*/ 	.word	0x00000004
        /*0858*/ 	.word	0x00000008
        /*085c*/ 	.short	0x010a
        /*085e*/ 	.byte	0xff
	.zero		1


	//   ....[117]....
        /*0860*/ 	.word	0x0000e050
        /*0864*/ 	.word	0x00000002
        /*0868*/ 	.word	0x00000008
        /*086c*/ 	.short	0x010a
        /*086e*/ 	.byte	0xff
	.zero		1


	//   ....[118]....
        /*0870*/ 	.word	0x0000e0a0
        /*0874*/ 	.word	0x00000000
        /*0878*/ 	.word	0x000000a0
        /*087c*/ 	.short	0x010a
        /*087e*/ 	.byte	0xff
	.zero		1


	//   ....[119]....
        /*0880*/ 	.word	0x0000e100
        /*0884*/ 	.word	0x00000000
        /*0888*/ 	.word	0x000000d0
        /*088c*/ 	.short	0x010a
        /*088e*/ 	.byte	0xff
	.zero		1


	//   ....[120]....
        /*0890*/ 	.word	0x0000e160
        /*0894*/ 	.word	0x00000000
        /*0898*/ 	.word	0x00000000
        /*089c*/ 	.short	0x010a
        /*089e*/ 	.byte	0xff
	.zero		1


	//   ....[121]....
        /*08a0*/ 	.word	0x0000e1c0
        /*08a4*/ 	.word	0x00000000
        /*08a8*/ 	.word	0x00000000
        /*08ac*/ 	.short	0x010a
        /*08ae*/ 	.byte	0xff
	.zero		1


	//   ....[122]....
        /*08b0*/ 	.word	0x0000e220
        /*08b4*/ 	.word	0x00000000
        /*08b8*/ 	.word	0x00000100
        /*08bc*/ 	.short	0x010a
        /*08be*/ 	.byte	0xff
	.zero		1


	//   ....[123]....
        /*08c0*/ 	.word	0x0000e270
        /*08c4*/ 	.word	0x00000000
        /*08c8*/ 	.word	0x000000a0
        /*08cc*/ 	.short	0x010a
        /*08ce*/ 	.byte	0xff
	.zero		1


	//   ....[124]....
        /*08d0*/ 	.word	0x0000e2d0
        /*08d4*/ 	.word	0x00000000
        /*08d8*/ 	.word	0x00000098
        /*08dc*/ 	.short	0x010a
        /*08de*/ 	.byte	0xff
	.zero		1


	//   ....[125]....
        /*08e0*/ 	.word	0x0000e330
        /*08e4*/ 	.word	0x00000003
        /*08e8*/ 	.word	0x00000070
        /*08ec*/ 	.short	0x010a
        /*08ee*/ 	.byte	0xff
	.zero		1


	//   ....[126]....
        /*08f0*/ 	.word	0x0000e390
        /*08f4*/ 	.word	0x00000003
        /*08f8*/ 	.word	0x00000078
        /*08fc*/ 	.short	0x010a
        /*08fe*/ 	.byte	0xff
	.zero		1


	//   ....[127]....
        /*0900*/ 	.word	0x0000e3f0
        /*0904*/ 	.word	0x00000003
        /*0908*/ 	.word	0x00000080
        /*090c*/ 	.short	0x010a
        /*090e*/ 	.byte	0xff
	.zero		1


	//   ....[128]....
        /*0910*/ 	.word	0x0000e450
        /*0914*/ 	.word	0x00000003
        /*0918*/ 	.word	0x00000088
        /*091c*/ 	.short	0x010a
        /*091e*/ 	.byte	0xff
	.zero		1


	//   ....[129]....
        /*0920*/ 	.word	0x0000e4b0
        /*0924*/ 	.word	0x00000000
        /*0928*/ 	.word	0x00000070
        /*092c*/ 	.short	0x010a
        /*092e*/ 	.byte	0xff
	.zero		1


	//   ....[130]....
        /*0930*/ 	.word	0x0000e510
        /*0934*/ 	.word	0x00000000
        /*0938*/ 	.word	0x00000078
        /*093c*/ 	.short	0x010a
        /*093e*/ 	.byte	0xff
	.zero		1


	//   ....[131]....
        /*0940*/ 	.word	0x0000e570
        /*0944*/ 	.word	0x00000000
        /*0948*/ 	.word	0x00000080
        /*094c*/ 	.short	0x010a
        /*094e*/ 	.byte	0xff
	.zero		1


	//   ....[132]....
        /*0950*/ 	.word	0x0000e5c0
        /*0954*/ 	.word	0x00000000
        /*0958*/ 	.word	0x000000a0
        /*095c*/ 	.short	0x010a
        /*095e*/ 	.byte	0xff
	.zero		1


	//   ....[133]....
        /*0960*/ 	.word	0x0000e610
        /*0964*/ 	.word	0x00000003
        /*0968*/ 	.word	0x00000050
        /*096c*/ 	.short	0x010a
        /*096e*/ 	.byte	0xff
	.zero		1


	//   ....[134]....
        /*0970*/ 	.word	0x0000e660
        /*0974*/ 	.word	0x0000007c
        /*0978*/ 	.word	0x000000c0
        /*097c*/ 	.short	0x010a
        /*097e*/ 	.byte	0xff
	.zero		1


	//----- nvinfo : EIATTR_NUM_MBARRIERS
	.align		4
.L_49:
        /*0980*/ 	.byte	0x03, 0x38
        /*0982*/ 	.short	0x0021


	//----- nvinfo : EIATTR_EXIT_INSTR_OFFSETS
	.align		4
        /*0984*/ 	.byte	0x04, 0x1c
        /*0986*/ 	.short	(.L_51 - .L_50)


	//   ....[0]....
.L_50:
        /*0988*/ 	.word	0x00002820


	//   ....[1]....
        /*098c*/ 	.word	0x00002d20


	//   ....[2]....
        /*0990*/ 	.word	0x00002d80


	//   ....[3]....
        /*0994*/ 	.word	0x00003fe0


	//   ....[4]....
        /*0998*/ 	.word	0x00005040


	//   ....[5]....
        /*099c*/ 	.word	0x00005080


	//   ....[6]....
        /*09a0*/ 	.word	0x0000d9e0


	//   ....[7]....
        /*09a4*/ 	.word	0x0000da60


	//   ....[8]....
        /*09a8*/ 	.word	0x0000da90


	//   ....[9]....
        /*09ac*/ 	.word	0x0000db10


	//----- nvinfo : EIATTR_MAX_THREADS
	.align		4
.L_51:
        /*09b0*/ 	.byte	0x04, 0x05
        /*09b2*/ 	.short	(.L_53 - .L_52)
.L_52:
        /*09b4*/ 	.word	0x00000100
        /*09b8*/ 	.word	0x00000001
        /*09bc*/ 	.word	0x00000001


	//----- nvinfo : EIATTR_CRS_STACK_SIZE
	.align		4
.L_53:
        /*09c0*/ 	.byte	0x04, 0x1e
        /*09c2*/ 	.short	(.L_55 - .L_54)
.L_54:
        /*09c4*/ 	.word	0x00000000


	//----- nvinfo : EIATTR_CBANK_PARAM_SIZE
	.align		4
.L_55:
        /*09c8*/ 	.byte	0x03, 0x19
        /*09ca*/ 	.short	0x0800


	//----- nvinfo : EIATTR_PARAM_CBANK
	.align		4
        /*09cc*/ 	.byte	0x04, 0x0a
        /*09ce*/ 	.short	(.L_57 - .L_56)
	.align		4
.L_56:
        /*09d0*/ 	.word	index@(.nv.constant0._ZN7cutlass13device_kernelINS_4gemm6kernel13GemmUniversalIN4cute5tupleIJiiiiEEENS1_10collective13CollectiveMmaINS1_35MainloopSm100TmaUmmaWarpSpecializedILi5ELi2ELi2ENS5_IJNS4_1CILi2EEENSA_ILi1EEESC_EEEEENS5_IJNSA_ILi256EEESF_NSA_ILi64EEEEEENS_10bfloat16_tENS5_IJlSC_lEEESI_SJ_NS4_8TiledMMAINS4_8MMA_AtomIJNS4_26SM100_MMA_F16BF16_2x1SM_SSISI_SI_fLi256ELi256ELNS4_4UMMA5MajorE0ELSO_0ELNSN_7ScaleInE0ELSP_0EEEEEENS4_6LayoutINS5_IJSC_SC_SC_EEENS5_IJNSA_ILi0EEESU_SU_EEEEENS5_IJNS4_10UnderscoreESX_SX_EEEEENS4_18SM100_TMA_2SM_LOADENS4_14ComposedLayoutINS4_7SwizzleILi3ELi4ELi3EEENS4_18smem_ptr_flag_bitsILi16EEENSS_INS5_IJNSA_ILi8EEESG_EEENS5_IJSG_SC_EEEEEEEvNS4_8identityES10_S1A_vS1B_EENS_8epilogue10collective18CollectiveEpilogueINS1D_23Sm100TmaWarpSpecializedILi4ELi2ELi64ELb1ELb0EEEJNS5_IJNSA_ILi128EEESF_SG_EEENS5_IJNSS_IS1I_SC_EENSS_ISG_SC_EEEEESI_SJ_SI_SJ_NS1D_6fusion15FusionCallbacksIS1H_NS1N_13LinCombEltActINS1D_6thread7SigmoidESI_fSI_fLNS_15FloatRoundStyleE2EEES1J_S1M_JEEENS4_5SM1004TMEM4LOAD26SM100_TMEM_LOAD_32dp32b64xENS4_13SM90_TMA_LOADES1A_NS4_39AutoVectorizingCopyWithAssumedAlignmentILi128EEENS4_14SM90_TMA_STOREES1A_S21_S21_EEEvvEEEEvNT_6ParamsE)
        /*09d4*/ 	.short	0x0380
        /*09d6*/ 	.short	0x0800


	//----- nvinfo : EIATTR_SW_WAR
	.align		4
.L_57:
        /*09d8*/ 	.byte	0x04, 0x36
        /*09da*/ 	.short	(.L_59 - .L_58)
.L_58:
        /*09dc*/ 	.word	0x00000008
.L_59:


//--------------------- .nv.callgraph             --------------------------
	.section	.nv.callgraph,"",@"SHT_CUDA_CALLGRAPH"
	.align	4
	.sectionentsize	8
	.align		4
        /*0000*/ 	.word	0x00000000
	.align		4
        /*0004*/ 	.word	0xffffffff
	.align		4
        /*0008*/ 	.word	index@(_ZN7cutlass13device_kernelINS_4gemm6kernel13GemmUniversalIN4cute5tupleIJiiiiEEENS1_10collective13CollectiveMmaINS1_35MainloopSm100TmaUmmaWarpSpecializedILi5ELi2ELi2ENS5_IJNS4_1CILi2EEENSA_ILi1EEESC_EEEEENS5_IJNSA_ILi256EEESF_NSA_ILi64EEEEEENS_10bfloat16_tENS5_IJlSC_lEEESI_SJ_NS4_8TiledMMAINS4_8MMA_AtomIJNS4_26SM100_MMA_F16BF16_2x1SM_SSISI_SI_fLi256ELi256ELNS4_4UMMA5MajorE0ELSO_0ELNSN_7ScaleInE0ELSP_0EEEEEENS4_6LayoutINS5_IJSC_SC_SC_EEENS5_IJNSA_ILi0EEESU_SU_EEEEENS5_IJNS4_10UnderscoreESX_SX_EEEEENS4_18SM100_TMA_2SM_LOADENS4_14ComposedLayoutINS4_7SwizzleILi3ELi4ELi3EEENS4_18smem_ptr_flag_bitsILi16EEENSS_INS5_IJNSA_ILi8EEESG_EEENS5_IJSG_SC_EEEEEEEvNS4_8identityES10_S1A_vS1B_EENS_8epilogue10collective18CollectiveEpilogueINS1D_23Sm100TmaWarpSpecializedILi4ELi2ELi64ELb1ELb0EEEJNS5_IJNSA_ILi128EEESF_SG_EEENS5_IJNSS_IS1I_SC_EENSS_ISG_SC_EEEEESI_SJ_SI_SJ_NS1D_6fusion15FusionCallbacksIS1H_NS1N_13LinCombEltActINS1D_6thread7SigmoidESI_fSI_fLNS_15FloatRoundStyleE2EEES1J_S1M_JEEENS4_5SM1004TMEM4LOAD26SM100_TMEM_LOAD_32dp32b64xENS4_13SM90_TMA_LOADES1A_NS4_39AutoVectorizingCopyWithAssumedAlignmentILi128EEENS4_14SM90_TMA_STOREES1A_S21_S21_EEEvvEEEEvNT_6ParamsE)
	.align		4
        /*000c*/ 	.word	index@(__assertfail)
	.align		4
        /*0010*/ 	.word	0x00000000
	.align		4
        /*0014*/ 	.word	0xfffffffe
	.align		4
        /*0018*/ 	.word	0x00000000
	.align		4
        /*001c*/ 	.word	0xfffffffd
	.align		4
        /*0020*/ 	.word	0x00000000
	.align		4
        /*0024*/ 	.word	0xfffffffc


//--------------------- .nv.constant4             --------------------------
	.section	.nv.constant4,"a",@progbits
	.align	8
	.align		8
.nv.constant4:
        /*0000*/ 	.dword	__assertfail
	.align		8
        /*0008*/ 	.dword	__unnamed_1
	.align		8
        /*0010*/ 	.dword	__unnamed_2
	.align		8
        /*0018*/ 	.dword	_ZN39_INTERNAL_c44d3d80_4_k_cu_6e020bbe_30714cuda3std3__45__cpo5beginE
	.align		8
        /*0020*/ 	.dword	_ZN39_INTERNAL_c44d3d80_4_k_cu_6e020bbe_30714cuda3std3__45__cpo3endE
	.align		8
        /*0028*/ 	.dword	_ZN39_INTERNAL_c44d3d80_4_k_cu_6e020bbe_30714cuda3std3__45__cpo6cbeginE
	.align		8
        /*0030*/ 	.dword	_ZN39_INTERNAL_c44d3d80_4_k_cu_6e020bbe_30714cuda3std3__45__cpo4cendE
	.align		8
        /*0038*/ 	.dword	_ZN39_INTERNAL_c44d3d80_4_k_cu_6e020bbe_30714cuda3std3__441_GLOBAL__N__c44d3d80_4_k_cu_6e020bbe_30716ignoreE
	.align		8
        /*0040*/ 	.dword	_ZN39_INTERNAL_c44d3d80_4_k_cu_6e020bbe_30714cuda3std3__419piecewise_constructE
	.align		8
        /*0048*/ 	.dword	_ZN39_INTERNAL_c44d3d80_4_k_cu_6e020bbe_30714cuda3std3__48in_placeE
	.align		8
        /*0050*/ 	.dword	_ZN39_INTERNAL_c44d3d80_4_k_cu_6e020bbe_30714cuda3std6ranges3__45__cpo4swapE
	.align		8
        /*0058*/ 	.dword	_ZN39_INTERNAL_c44d3d80_4_k_cu_6e020bbe_30714cuda3std6ranges3__45__cpo9iter_moveE
	.align		8
        /*0060*/ 	.dword	_ZN39_INTERNAL_c44d3d80_4_k_cu_6e020bbe_30714cute7productE
	.align		8
        /*0068*/ 	.dword	_ZN39_INTERNAL_c44d3d80_4_k_cu_6e020bbe_30714cute1_E
	.align		8
        /*0070*/ 	.dword	$str$25
	.align		8
        /*0078*/ 	.dword	$str$26
	.align		8
        /*0080*/ 	.dword	$str$27
	.align		8
        /*0088*/ 	.dword	$str$28


//--------------------- .text._ZN7cutlass13device_kernelINS_4gemm6kernel13GemmUniversalIN4cute5tupleIJiiiiEEENS1_10collective13CollectiveMmaINS1_35MainloopSm100TmaUmmaWarpSpecializedILi5ELi2ELi2ENS5_IJNS4_1CILi2EEENSA_ILi1EEESC_EEEEENS5_IJNSA_ILi256EEESF_NSA_ILi64EEEEEENS_10bfloat16_tENS5_IJlSC_lEEESI_SJ_NS4_8TiledMMAINS4_8MMA_AtomIJNS4_26SM100_MMA_F16BF16_2x1SM_SSISI_SI_fLi256ELi256ELNS4_4UMMA5MajorE0ELSO_0ELNSN_7ScaleInE0ELSP_0EEEEEENS4_6LayoutINS5_IJSC_SC_SC_EEENS5_IJNSA_ILi0EEESU_SU_EEEEENS5_IJNS4_10UnderscoreESX_SX_EEEEENS4_18SM100_TMA_2SM_LOADENS4_14ComposedLayoutINS4_7SwizzleILi3ELi4ELi3EEENS4_18smem_ptr_flag_bitsILi16EEENSS_INS5_IJNSA_ILi8EEESG_EEENS5_IJSG_SC_EEEEEEEvNS4_8identityES10_S1A_vS1B_EENS_8epilogue10collective18CollectiveEpilogueINS1D_23Sm100TmaWarpSpecializedILi4ELi2ELi64ELb1ELb0EEEJNS5_IJNSA_ILi128EEESF_SG_EEENS5_IJNSS_IS1I_SC_EENSS_ISG_SC_EEEEESI_SJ_SI_SJ_NS1D_6fusion15FusionCallbacksIS1H_NS1N_13LinCombEltActINS1D_6thread7SigmoidESI_fSI_fLNS_15FloatRoundStyleE2EEES1J_S1M_JEEENS4_5SM1004TMEM4LOAD26SM100_TMEM_LOAD_32dp32b64xENS4_13SM90_TMA_LOADES1A_NS4_39AutoVectorizingCopyWithAssumedAlignmentILi128EEENS4_14SM90_TMA_STOREES1A_S21_S21_EEEvvEEEEvNT_6ParamsE --------------------------
	.section	.text._ZN7cutlass13device_kernelINS_4gemm6kernel13GemmUniversalIN4cute5tupleIJiiiiEEENS1_10collective13CollectiveMmaINS1_35MainloopSm100TmaUmmaWarpSpecializedILi5ELi2ELi2ENS5_IJNS4_1CILi2EEENSA_ILi1EEESC_EEEEENS5_IJNSA_ILi256EEESF_NSA_ILi64EEEEEENS_10bfloat16_tENS5_IJlSC_lEEESI_SJ_NS4_8TiledMMAINS4_8MMA_AtomIJNS4_26SM100_MMA_F16BF16_2x1SM_SSISI_SI_fLi256ELi256ELNS4_4UMMA5MajorE0ELSO_0ELNSN_7ScaleInE0ELSP_0EEEEEENS4_6LayoutINS5_IJSC_SC_SC_EEENS5_IJNSA_ILi0EEESU_SU_EEEEENS5_IJNS4_10UnderscoreESX_SX_EEEEENS4_18SM100_TMA_2SM_LOADENS4_14ComposedLayoutINS4_7SwizzleILi3ELi4ELi3EEENS4_18smem_ptr_flag_bitsILi16EEENSS_INS5_IJNSA_ILi8EEESG_EEENS5_IJSG_SC_EEEEEEEvNS4_8identityES10_S1A_vS1B_EENS_8epilogue10collective18CollectiveEpilogueINS1D_23Sm100TmaWarpSpecializedILi4ELi2ELi64ELb1ELb0EEEJNS5_IJNSA_ILi128EEESF_SG_EEENS5_IJNSS_IS1I_SC_EENSS_ISG_SC_EEEEESI_SJ_SI_SJ_NS1D_6fusion15FusionCallbacksIS1H_NS1N_13LinCombEltActINS1D_6thread7SigmoidESI_fSI_fLNS_15FloatRoundStyleE2EEES1J_S1M_JEEENS4_5SM1004TMEM4LOAD26SM100_TMEM_LOAD_32dp32b64xENS4_13SM90_TMA_LOADES1A_NS4_39AutoVectorizingCopyWithAssumedAlignmentILi128EEENS4_14SM90_TMA_STOREES1A_S21_S21_EEEvvEEEEvNT_6ParamsE,"ax",@progbits
	.align	128
.text._ZN7cutlass13device_kernelINS_4gemm6kernel13GemmUniversalIN4cute5tupleIJiiiiEEENS1_10collective13CollectiveMmaINS1_35MainloopSm100TmaUmmaWarpSpecializedILi5ELi2ELi2ENS5_IJNS4_1CILi2EEENSA_ILi1EEESC_EEEEENS5_IJNSA_ILi256EEESF_NSA_ILi64EEEEEENS_10bfloat16_tENS5_IJlSC_lEEESI_SJ_NS4_8TiledMMAINS4_8MMA_AtomIJNS4_26SM100_MMA_F16BF16_2x1SM_SSISI_SI_fLi256ELi256ELNS4_4UMMA5MajorE0ELSO_0ELNSN_7ScaleInE0ELSP_0EEEEEENS4_6LayoutINS5_IJSC_SC_SC_EEENS5_IJNSA_ILi0EEESU_SU_EEEEENS5_IJNS4_10UnderscoreESX_SX_EEEEENS4_18SM100_TMA_2SM_LOADENS4_14ComposedLayoutINS4_7SwizzleILi3ELi4ELi3EEENS4_18smem_ptr_flag_bitsILi16EEENSS_INS5_IJNSA_ILi8EEESG_EEENS5_IJSG_SC_EEEEEEEvNS4_8identityES10_S1A_vS1B_EENS_8epilogue10collective18CollectiveEpilogueINS1D_23Sm100TmaWarpSpecializedILi4ELi2ELi64ELb1ELb0EEEJNS5_IJNSA_ILi128EEESF_SG_EEENS5_IJNSS_IS1I_SC_EENSS_ISG_SC_EEEEESI_SJ_SI_SJ_NS1D_6fusion15FusionCallbacksIS1H_NS1N_13LinCombEltActINS1D_6thread7SigmoidESI_fSI_fLNS_15FloatRoundStyleE2EEES1J_S1M_JEEENS4_5SM1004TMEM4LOAD26SM100_TMEM_LOAD_32dp32b64xENS4_13SM90_TMA_LOADES1A_NS4_39AutoVectorizingCopyWithAssumedAlignmentILi128EEENS4_14SM90_TMA_STOREES1A_S21_S21_EEEvvEEEEvNT_6ParamsE:
        .type           _ZN7cutlass13device_kernelINS_4gemm6kernel13GemmUniversalIN4cute5tupleIJiiiiEEENS1_10collective13CollectiveMmaINS1_35MainloopSm100TmaUmmaWarpSpecializedILi5ELi2ELi2ENS5_IJNS4_1CILi2EEENSA_ILi1EEESC_EEEEENS5_IJNSA_ILi256EEESF_NSA_ILi64EEEEEENS_10bfloat16_tENS5_IJlSC_lEEESI_SJ_NS4_8TiledMMAINS4_8MMA_AtomIJNS4_26SM100_MMA_F16BF16_2x1SM_SSISI_SI_fLi256ELi256ELNS4_4UMMA5MajorE0ELSO_0ELNSN_7ScaleInE0ELSP_0EEEEEENS4_6LayoutINS5_IJSC_SC_SC_EEENS5_IJNSA_ILi0EEESU_SU_EEEEENS5_IJNS4_10UnderscoreESX_SX_EEEEENS4_18SM100_TMA_2SM_LOADENS4_14ComposedLayoutINS4_7SwizzleILi3ELi4ELi3EEENS4_18smem_ptr_flag_bitsILi16EEENSS_INS5_IJNSA_ILi8EEESG_EEENS5_IJSG_SC_EEEEEEEvNS4_8identityES10_S1A_vS1B_EENS_8epilogue10collective18CollectiveEpilogueINS1D_23Sm100TmaWarpSpecializedILi4ELi2ELi64ELb1ELb0EEEJNS5_IJNSA_ILi128EEESF_SG_EEENS5_IJNSS_IS1I_SC_EENSS_ISG_SC_EEEEESI_SJ_SI_SJ_NS1D_6fusion15FusionCallbacksIS1H_NS1N_13LinCombEltActINS1D_6thread7SigmoidESI_fSI_fLNS_15FloatRoundStyleE2EEES1J_S1M_JEEENS4_5SM1004TMEM4LOAD26SM100_TMEM_LOAD_32dp32b64xENS4_13SM90_TMA_LOADES1A_NS4_39AutoVectorizingCopyWithAssumedAlignmentILi128EEENS4_14SM90_TMA_STOREES1A_S21_S21_EEEvvEEEEvNT_6ParamsE,@function
        .size           _ZN7cutlass13device_kernelINS_4gemm6kernel13GemmUniversalIN4cute5tupleIJiiiiEEENS1_10collective13CollectiveMmaINS1_35MainloopSm100TmaUmmaWarpSpecializedILi5ELi2ELi2ENS5_IJNS4_1CILi2EEENSA_ILi1EEESC_EEEEENS5_IJNSA_ILi256EEESF_NSA_ILi64EEEEEENS_10bfloat16_tENS5_IJlSC_lEEESI_SJ_NS4_8TiledMMAINS4_8MMA_AtomIJNS4_26SM100_MMA_F16BF16_2x1SM_SSISI_SI_fLi256ELi256ELNS4_4UMMA5MajorE0ELSO_0ELNSN_7ScaleInE0ELSP_0EEEEEENS4_6LayoutINS5_IJSC_SC_SC_EEENS5_IJNSA_ILi0EEESU_SU_EEEEENS5_IJNS4_10UnderscoreESX_SX_EEEEENS4_18SM100_TMA_2SM_LOADENS4_14ComposedLayoutINS4_7SwizzleILi3ELi4ELi3EEENS4_18smem_ptr_flag_bitsILi16EEENSS_INS5_IJNSA_ILi8EEESG_EEENS5_IJSG_SC_EEEEEEEvNS4_8identityES10_S1A_vS1B_EENS_8epilogue10collective18CollectiveEpilogueINS1D_23Sm100TmaWarpSpecializedILi4ELi2ELi64ELb1ELb0EEEJNS5_IJNSA_ILi128EEESF_SG_EEENS5_IJNSS_IS1I_SC_EENSS_ISG_SC_EEEEESI_SJ_SI_SJ_NS1D_6fusion15FusionCallbacksIS1H_NS1N_13LinCombEltActINS1D_6thread7SigmoidESI_fSI_fLNS_15FloatRoundStyleE2EEES1J_S1M_JEEENS4_5SM1004TMEM4LOAD26SM100_TMEM_LOAD_32dp32b64xENS4_13SM90_TMA_LOADES1A_NS4_39AutoVectorizingCopyWithAssumedAlignmentILi128EEENS4_14SM90_TMA_STOREES1A_S21_S21_EEEvvEEEEvNT_6ParamsE,(.L_x_374 - _ZN7cutlass13device_kernelINS_4gemm6kernel13GemmUniversalIN4cute5tupleIJiiiiEEENS1_10collective13CollectiveMmaINS1_35MainloopSm100TmaUmmaWarpSpecializedILi5ELi2ELi2ENS5_IJNS4_1CILi2EEENSA_ILi1EEESC_EEEEENS5_IJNSA_ILi256EEESF_NSA_ILi64EEEEEENS_10bfloat16_tENS5_IJlSC_lEEESI_SJ_NS4_8TiledMMAINS4_8MMA_AtomIJNS4_26SM100_MMA_F16BF16_2x1SM_SSISI_SI_fLi256ELi256ELNS4_4UMMA5MajorE0ELSO_0ELNSN_7ScaleInE0ELSP_0EEEEEENS4_6LayoutINS5_IJSC_SC_SC_EEENS5_IJNSA_ILi0EEESU_SU_EEEEENS5_IJNS4_10UnderscoreESX_SX_EEEEENS4_18SM100_TMA_2SM_LOADENS4_14ComposedLayoutINS4_7SwizzleILi3ELi4ELi3EEENS4_18smem_ptr_flag_bitsILi16EEENSS_INS5_IJNSA_ILi8EEESG_EEENS5_IJSG_SC_EEEEEEEvNS4_8identityES10_S1A_vS1B_EENS_8epilogue10collective18CollectiveEpilogueINS1D_23Sm100TmaWarpSpecializedILi4ELi2ELi64ELb1ELb0EEEJNS5_IJNSA_ILi128EEESF_SG_EEENS5_IJNSS_IS1I_SC_EENSS_ISG_SC_EEEEESI_SJ_SI_SJ_NS1D_6fusion15FusionCallbacksIS1H_NS1N_13LinCombEltActINS1D_6thread7SigmoidESI_fSI_fLNS_15FloatRoundStyleE2EEES1J_S1M_JEEENS4_5SM1004TMEM4LOAD26SM100_TMEM_LOAD_32dp32b64xENS4_13SM90_TMA_LOADES1A_NS4_39AutoVectorizingCopyWithAssumedAlignmentILi128EEENS4_14SM90_TMA_STOREES1A_S21_S21_EEEvvEEEEvNT_6ParamsE)
        .other          _ZN7cutlass13device_kernelINS_4gemm6kernel13GemmUniversalIN4cute5tupleIJiiiiEEENS1_10collective13CollectiveMmaINS1_35MainloopSm100TmaUmmaWarpSpecializedILi5ELi2ELi2ENS5_IJNS4_1CILi2EEENSA_ILi1EEESC_EEEEENS5_IJNSA_ILi256EEESF_NSA_ILi64EEEEEENS_10bfloat16_tENS5_IJlSC_lEEESI_SJ_NS4_8TiledMMAINS4_8MMA_AtomIJNS4_26SM100_MMA_F16BF16_2x1SM_SSISI_SI_fLi256ELi256ELNS4_4UMMA5MajorE0ELSO_0ELNSN_7ScaleInE0ELSP_0EEEEEENS4_6LayoutINS5_IJSC_SC_SC_EEENS5_IJNSA_ILi0EEESU_SU_EEEEENS5_IJNS4_10UnderscoreESX_SX_EEEEENS4_18SM100_TMA_2SM_LOADENS4_14ComposedLayoutINS4_7SwizzleILi3ELi4ELi3EEENS4_18smem_ptr_flag_bitsILi16EEENSS_INS5_IJNSA_ILi8EEESG_EEENS5_IJSG_SC_EEEEEEEvNS4_8identityES10_S1A_vS1B_EENS_8epilogue10collective18CollectiveEpilogueINS1D_23Sm100TmaWarpSpecializedILi4ELi2ELi64ELb1ELb0EEEJNS5_IJNSA_ILi128EEESF_SG_EEENS5_IJNSS_IS1I_SC_EENSS_ISG_SC_EEEEESI_SJ_SI_SJ_NS1D_6fusion15FusionCallbacksIS1H_NS1N_13LinCombEltActINS1D_6thread7SigmoidESI_fSI_fLNS_15FloatRoundStyleE2EEES1J_S1M_JEEENS4_5SM1004TMEM4LOAD26SM100_TMEM_LOAD_32dp32b64xENS4_13SM90_TMA_LOADES1A_NS4_39AutoVectorizingCopyWithAssumedAlignmentILi128EEENS4_14SM90_TMA_STOREES1A_S21_S21_EEEvvEEEEvNT_6ParamsE,@"STO_CUDA_ENTRY STV_DEFAULT"
_ZN7cutlass13device_kernelINS_4gemm6kernel13GemmUniversalIN4cute5tupleIJiiiiEEENS1_10collective13CollectiveMmaINS1_35MainloopSm100TmaUmmaWarpSpecializedILi5ELi2ELi2ENS5_IJNS4_1CILi2EEENSA_ILi1EEESC_EEEEENS5_IJNSA_ILi256EEESF_NSA_ILi64EEEEEENS_10bfloat16_tENS5_IJlSC_lEEESI_SJ_NS4_8TiledMMAINS4_8MMA_AtomIJNS4_26SM100_MMA_F16BF16_2x1SM_SSISI_SI_fLi256ELi256ELNS4_4UMMA5MajorE0ELSO_0ELNSN_7ScaleInE0ELSP_0EEEEEENS4_6LayoutINS5_IJSC_SC_SC_EEENS5_IJNSA_ILi0EEESU_SU_EEEEENS5_IJNS4_10UnderscoreESX_SX_EEEEENS4_18SM100_TMA_2SM_LOADENS4_14ComposedLayoutINS4_7SwizzleILi3ELi4ELi3EEENS4_18smem_ptr_flag_bitsILi16EEENSS_INS5_IJNSA_ILi8EEESG_EEENS5_IJSG_SC_EEEEEEEvNS4_8identityES10_S1A_vS1B_EENS_8epilogue10collective18CollectiveEpilogueINS1D_23Sm100TmaWarpSpecializedILi4ELi2ELi64ELb1ELb0EEEJNS5_IJNSA_ILi128EEESF_SG_EEENS5_IJNSS_IS1I_SC_EENSS_ISG_SC_EEEEESI_SJ_SI_SJ_NS1D_6fusion15FusionCallbacksIS1H_NS1N_13LinCombEltActINS1D_6thread7SigmoidESI_fSI_fLNS_15FloatRoundStyleE2EEES1J_S1M_JEEENS4_5SM1004TMEM4LOAD26SM100_TMEM_LOAD_32dp32b64xENS4_13SM90_TMA_LOADES1A_NS4_39AutoVectorizingCopyWithAssumedAlignmentILi128EEENS4_14SM90_TMA_STOREES1A_S21_S21_EEEvvEEEEvNT_6ParamsE:
[----:B------:R-:W1:Y:S01]  /*0000*/  LDC R1, c[0x0][0x37c] ;  /* 0x0000df00ff017b82 */ /* 0x000e620000000800 */
[----:B------:R-:W2:Y:S01]  /*0010*/  S2R R227, SR_TID.X ;  /* 0x0000000000e37919 */ /* 0x000ea20000002100 */
[----:B------:R-:W3:Y:S06]  /*0020*/  LDCU.64 UR8, c[0x0][0x890] ;  /* 0x00011200ff0877ac */ /* 0x000eec0008000a00 */
[----:B------:R-:W4:Y:S01]  /*0030*/  S2UR UR37, SR_CgaCtaId ;  /* 0x00000000002579c3 */ /* 0x000f220000008800 */
[----:B------:R-:W-:Y:S02]  /*0040*/  PRMT R205, RZ, 0x7610, R205 ;  /* 0x00007610ffcd7816 */ /* 0x000fe400000000cd */
[----:B------:R-:W-:Y:S01]  /*0050*/  ELECT P0, URZ, PT ;  /* 0x0000000000ff782f */ /* 0x000fe20003800000 */
[----:B------:R-:W1:Y:S01]  /*0060*/  LDCU.64 UR38, c[0x0][0x358] ;  /* 0x00006b00ff2677ac */ /* 0x000e620008000a00 */
[----:B---3--:R-:W-:-:S04]  /*0070*/  UISETP.NE.U32.AND UP2, UPT, UR8, URZ, UPT ;  /* 0x000000ff0800728c */ /* 0x008fc8000bf45070 */
[----:B------:R-:W-:Y:S02]  /*0080*/  UISETP.NE.AND.EX UP2, UPT, UR9, URZ, UPT, UP2 ;  /* 0x000000ff0900728c */ /* 0x000fe4000bf45320 */
[----:B----4-:R-:W-:Y:S02]  /*0090*/  ULOP3.LUT UR5, UR37, 0x1, URZ, 0xc0, !UPT ;  /* 0x0000000125057892 */ /* 0x010fe4000f8ec0ff */
[----:B------:R-:W-:Y:S01]  /*00a0*/  ULOP3.LUT UR4, UR37, 0x1, URZ, 0x3c, !UPT ;  /* 0x0000000125047892 */ /* 0x000fe2000f8e3cff */
[----:B--2---:R-:W-:-:S05]  /*00b0*/  SHF.R.U32.HI R228, RZ, 0x5, R227 ;  /* 0x00000005ffe47819 */ /* 0x004fca00000116e3 */
[----:B------:R-:W2:Y:S02]  /*00c0*/  SHFL.IDX PT, R0, R228, RZ, 0x1f ;  /* 0x00001fffe4007589 */ /* 0x000ea400000e0000 */
[----:B--2---:R-:W-:Y:S01]  /*00d0*/  R2UR UR10, R0 ;  /* 0x00000000000a72ca */ /* 0x004fe200000e0000 */
[----:B-1----:R-:W-:Y:S05]  /*00e0*/  BRA.U UP2, `(.L_x_0) ;  /* 0x00000001022c7547 */ /* 0x002fea000b800000 */
[----:B------:R-:W1:Y:S02]  /*00f0*/  LDCU.64 UR6, c[0x0][0x888] ;  /* 0x00011100ff0677ac */ /* 0x000e640008000a00 */
[----:B-1----:R-:W-:-:S04]  /*0100*/  UISETP.NE.U32.AND UP0, UPT, UR6, URZ, UPT ;  /* 0x000000ff0600728c */ /* 0x002fc8000bf05070 */
[----:B------:R-:W-:-:S09]  /*0110*/  UISETP.NE.AND.EX UP0, UPT, UR7, URZ, UPT, UP0 ;  /* 0x000000ff0700728c */ /* 0x000fd2000bf05300 */
[----:B------:R-:W-:Y:S05]  /*0120*/  BRA.U !UP0, `(.L_x_1) ;  /* 0x0000000108107547 */ /* 0x000fea000b800000 */
[----:B------:R-:W1:Y:S02]  /*0130*/  LDC.64 R2, c[0x0][0x888] ;  /* 0x00022200ff027b82 */ /* 0x000e640000000a00 */
[----:B-1----:R1:W5:Y:S01]  /*0140*/  LDG.E R127, desc[UR38][R2.64] ;  /* 0x00000026027f7981 */ /* 0x002362000c1e1900 */
[----:B------:R-:W-:Y:S01]  /*0150*/  HFMA2 R205, -RZ, RZ, 0, 5.9604644775390625e-08 ;  /* 0x00000001ffcd7431 */ /* 0x000fe200000001ff */
[----:B------:R-:W-:Y:S05]  /*0160*/  BRA `(.L_x_0) ;  /* 0x00000000000c7947 */ /* 0x000fea0003800000 */
.L_x_1:
[----:B------:R-:W1:Y:S01]  /*0170*/  LDCU UR6, c[0x0][0x880] ;  /* 0x00011000ff0677ac */ /* 0x000e620008000800 */
[----:B------:R-:W-:Y:S01]  /*0180*/  HFMA2 R205, -RZ, RZ, 0, 5.9604644775390625e-08 ;  /* 0x00000001ffcd7431 */ /* 0x000fe200000001ff */
[----:B-1----:R-:W-:-:S07]  /*0190*/  MOV R127, UR6 ;  /* 0x00000006007f7c02 */ /* 0x002fce0008000f00 */
.L_x_0:
[----:B------:R-:W2:Y:S02]  /*01a0*/  LDCU.64 UR6, c[0x0][0x8b0] ;  /* 0x00011600ff0677ac */ /* 0x000ea40008000a00 */
[----:B--2---:R-:W-:-:S04]  /*01b0*/  UISETP.NE.U32.AND UP0, UPT, UR6, URZ, UPT ;  /* 0x000000ff0600728c */ /* 0x004fc8000bf05070 */
[----:B------:R-:W-:-:S09]  /*01c0*/  UISETP.NE.AND.EX UP0, UPT, UR7, URZ, UPT, UP0 ;  /* 0x000000ff0700728c */ /* 0x000fd2000bf05300 */
[----:B------:R-:W-:Y:S05]  /*01d0*/  BRA.U UP0, `(.L_x_2) ;  /* 0x0000000100247547 */ /* 0x000fea000b800000 */
[----:B------:R-:W2:Y:S02]  /*01e0*/  LDCU.64 UR6, c[0x0][0x8a8] ;  /* 0x00011500ff0677ac */ /* 0x000ea40008000a00 */
[----:B--2---:R-:W-:-:S04]  /*01f0*/  UISETP.NE.U32.AND UP0, UPT, UR6, URZ, UPT ;  /* 0x000000ff0600728c */ /* 0x004fc8000bf05070 */
[----:B------:R-:W-:-:S09]  /*0200*/  UISETP.NE.AND.EX UP0, UPT, UR7, URZ, UPT, UP0 ;  /* 0x000000ff0700728c */ /* 0x000fd2000bf05300 */
[----:B------:R-:W-:Y:S05]  /*0210*/  BRA.U !UP0, `(.L_x_3) ;  /* 0x00000001080c7547 */ /* 0x000fea000b800000 */
[----:B-1----:R-:W1:Y:S02]  /*0220*/  LDC.64 R2, c[0x0][0x8a8] ;  /* 0x00022a00ff027b82 */ /* 0x002e640000000a00 */
[----:B-1----:R2:W5:Y:S01]  /*0230*/  LDG.E R75, desc[UR38][R2.64] ;  /* 0x00000026024b7981 */ /* 0x002562000c1e1900 */
[----:B------:R-:W-:Y:S05]  /*0240*/  BRA `(.L_x_2) ;  /* 0x0000000000087947 */ /* 0x000fea0003800000 */
.L_x_3:
[----:B------:R-:W2:Y:S02]  /*0250*/  LDCU UR6, c[0x0][0x8a0] ;  /* 0x00011400ff0677ac */ /* 0x000ea40008000800 */
[----:B--2---:R-:W-:Y:S02]  /*0260*/  MOV R75, UR6 ;  /* 0x00000006004b7c02 */ /* 0x004fe40008000f00 */
.L_x_2:
[----:B------:R-:W-:Y:S01]  /*0270*/  IMAD.U32 R0, RZ, RZ, UR10 ;  /* 0x0000000aff007e24 */ /* 0x000fe2000f8e00ff */
[----:B------:R-:W-:Y:S04]  /*0280*/  BSSY.RECONVERGENT B0, `(.L_x_4) ;  /* 0x000000c000007945 */ /* 0x000fe80003800200 */
[C---:B------:R-:W-:Y:S02]  /*0290*/  ISETP.NE.OR P2, PT, R0.reuse, 0x1, !P0 ;  /* 0x000000010000780c */ /* 0x040fe40004745670 */
[----:B------:R-:W-:-:S11]  /*02a0*/  ISETP.NE.OR P1, PT, R0, 0x3, !P0 ;  /* 0x000000030000780c */ /* 0x000fd60004725670 */
[----:B------:R-:W-:Y:S05]  /*02b0*/  @P2 BRA `(.L_x_5) ;  /* 0x0000000000202947 */ /* 0x000fea0003800000 */
[----:B------:R-:W3:Y:S02]  /*02c0*/  LDCU.64 UR6, c[0x0][0x348] ;  /* 0x00006900ff0677ac */ /* 0x000ee40008000a00 */
[----:B---3--:R-:W-:Y:S02]  /*02d0*/  UIADD3 UR12, UP1, UPT, UR6, 0x80, URZ ;  /* 0x00000080060c7890 */ /* 0x008fe4000ff3e0ff */
[----:B------:R-:W-:Y:S02]  /*02e0*/  UIADD3 UR6, UP0, UPT, UR6, 0x180, URZ ;  /* 0x0000018006067890 */ /* 0x000fe4000ff1e0ff */
[----:B------:R-:W-:Y:S02]  /*02f0*/  UIADD3.X UR13, UPT, UPT, URZ, UR7, URZ, UP1, !UPT ;  /* 0x00000007ff0d7290 */ /* 0x000fe40008ffe4ff */
[----:B------:R-:W-:-:S07]  /*0300*/  UIADD3.X UR7, UPT, UPT, URZ, UR7, URZ, UP0, !UPT ;  /* 0x00000007ff077290 */ /* 0x000fce00087fe4ff */
[----:B------:R3:W-:Y:S02]  /*0310*/  UTMACCTL.PF [UR12] ;  /* 0x000000000c0079b9 */ /* 0x0007e40008040000 */
[----:B------:R3:W-:Y:S02]  /*0320*/  UTMACCTL.PF [UR6] ;  /* 0x00000000060079b9 */ /* 0x0007e40008040000 */
[----:B---3--:R-:W-:Y:S01]  /*0330*/  NOP ;  /* 0x0000000000007918 */ /* 0x008fe20000000000 */
.L_x_5:
[----:B------:R-:W-:Y:S05]  /*0340*/  BSYNC.RECONVERGENT B0 ;  /* 0x0000000000007941 */ /* 0x000fea0003800200 */
.L_x_4:
[----:B------:R-:W-:Y:S04]  /*0350*/  BSSY.RECONVERGENT B0, `(.L_x_6) ;  /* 0x000000a000007945 */ /* 0x000fe80003800200 */
        /* <DEDUP_REMOVED lines=9> */
.L_x_7:
[----:B------:R-:W-:Y:S05]  /*03f0*/  BSYNC.RECONVERGENT B0 ;  /* 0x0000000000007941 */ /* 0x000fea0003800200 */
.L_x_6:
[----:B------:R-:W3:Y:S01]  /*0400*/  LDCU.64 UR6, c[0x0][0x888] ;  /* 0x00011100ff0677ac */ /* 0x000ee20008000a00 */
[----:B------:R-:W-:Y:S02]  /*0410*/  UISETP.EQ.U32.AND UP1, UPT, UR8, URZ, UPT ;  /* 0x000000ff0800728c */ /* 0x000fe4000bf22070 */
[----:B------:R-:W-:Y:S02]  /*0420*/  UPLOP3.LUT UP5, UPT, UPT, UPT, UPT, 0x40, 0x4 ;  /* 0x000000000004789c */ /* 0x000fe40003fae870 */
[----:B---3--:R-:W-:-:S04]  /*0430*/  UISETP.NE.U32.AND UP0, UPT, UR6, URZ, UPT ;  /* 0x000000ff0600728c */ /* 0x008fc8000bf05070 */
[----:B------:R-:W-:-:S04]  /*0440*/  UISETP.NE.AND.EX UP0, UPT, UR7, URZ, UPT, UP0 ;  /* 0x000000ff0700728c */ /* 0x000fc8000bf05300 */
[----:B------:R-:W-:-:S04]  /*0450*/  UISETP.EQ.OR.EX UP3, UPT, UR9, URZ, !UP0, UP1 ;  /* 0x000000ff0900728c */ /* 0x000fc8000c762710 */
[----:B------:R-:W-:-:S05]  /*0460*/  UP2UR UR45, UPR, URZ, 0x8 ;  /* 0x00000008ff2d7883 */ /* 0x000fca0008000000 */
[----:B------:R-:W-:Y:S07]  /*0470*/  BRA.U !UP3, `(.L_x_8) ;  /* 0x000000010b147547 */ /* 0x000fee000b800000 */
[----:B------:R-:W-:Y:S01]  /*0480*/  PLOP3.LUT P2, PT, PT, PT, UP2, 0x80, 0x8 ;  /* 0x000000000008781c */ /* 0x000fe20003f4f028 */
[----:B------:R-:W-:-:S12]  /*0490*/  UPLOP3.LUT UP5, UPT, UPT, UPT, UP0, 0x40, 0x4 ;  /* 0x000000000004789c */ /* 0x000fd80003fae800 */
[----:B-----5:R-:W-:-:S13]  /*04a0*/  @!P2 FSETP.EQ.AND P1, PT, R127, RZ, PT ;  /* 0x000000ff7f00a20b */ /* 0x020fda0003f22000 */
[----:B------:R-:W-:Y:S01]  /*04b0*/  @!P2 VOTEU.ANY UP1, P1 ;  /* 0x0000000000ffa886 */ /* 0x000fe20000820100 */
[----:B------:R-:W-:-:S11]  /*04c0*/  @!UP2 UPLOP3.LUT UP5, UPT, UPT, UPT, UP1, 0x80, 0x8 ;  /* 0x000000000008a89c */ /* 0x000fd60003faf010 */
.L_x_8:
[----:B------:R-:W3:Y:S01]  /*04d0*/  SHFL.IDX PT, R0, R228, RZ, 0x1f ;  /* 0x00001fffe4007589 */ /* 0x000ee200000e0000 */
[----:B------:R-:W-:-:S04]  /*04e0*/  UISETP.NE.AND UP1, UPT, UR10, 0x2, UPT ;  /* 0x000000020a00788c */ /* 0x000fc8000bf25270 */
[----:B------:R-:W-:Y:S02]  /*04f0*/  UISETP.EQ.AND UP2, UPT, UR5, URZ, !UP1 ;  /* 0x000000ff0500728c */ /* 0x000fe4000cf42270 */
[----:B------:R-:W-:-:S04]  /*0500*/  USEL UR6, URZ, 0x1, UP1 ;  /* 0x00000001ff067887 */ /* 0x000fc80008800000 */
[----:B------:R-:W-:Y:S02]  /*0510*/  PLOP3.LUT P5, PT, P0, PT, UP2, 0x80, 0x8 ;  /* 0x000000000008781c */ /* 0x000fe400007af028 */
[----:B---3--:R-:W-:-:S13]  /*0520*/  ISETP.NE.AND P1, PT, R0, RZ, PT ;  /* 0x000000ff0000720c */ /* 0x008fda0003f25270 */
[----:B------:R-:W-:Y:S05]  /*0530*/  @P1 BRA `(.L_x_9) ;  /* 0x00000000004c1947 */ /* 0x000fea0003800000 */
[----:B------:R-:W-:Y:S01]  /*0540*/  UMOV UR8, 0x400 ;  /* 0x0000040000087882 */ /* 0x000fe20000000000 */
[----:B------:R-:W-:Y:S01]  /*0550*/  UMOV UR7, 0x1 ;  /* 0x0000000100077882 */ /* 0x000fe20000000000 */
[----:B------:R-:W-:Y:S02]  /*0560*/  ULEA UR8, UR37, UR8, 0x18 ;  /* 0x0000000825087291 */ /* 0x000fe4000f8ec0ff */
[----:B------:R-:W-:-:S04]  /*0570*/  UIADD3 UR12, UPT, UPT, -UR7, 0x100000, URZ ;  /* 0x00100000070c7890 */ /* 0x000fc8000fffe1ff */
[----:B------:R-:W-:Y:S02]  /*0580*/  USHF.L.U32 UR13, UR12, 0xb, URZ ;  /* 0x0000000b0c0d7899 */ /* 0x000fe400080006ff */
[----:B------:R-:W-:Y:S01]  /*0590*/  USHF.L.U32 UR12, UR12, 0x1, URZ ;  /* 0x000000010c0c7899 */ /* 0x000fe200080006ff */
[----:B------:R-:W-:Y:S01]  /*05a0*/  ELECT P1, URZ, PT ;  /* 0x0000000000ff782f */ /* 0x000fe20003820000 */
[----:B------:R-:W3:Y:S10]  /*05b0*/  FENCE.VIEW.ASYNC.S ;  /* 0x00000000000073c6 */ /* 0x000ef40000000000 */
[----:B---3--:R3:W4:Y:S01]  /*05c0*/  SYNCS.EXCH.64 URZ, [UR8], UR12 ;  /* 0x0000000c08ff75b2 */ /* 0x0087220008000100 */
[----:B------:R3:W1:Y:S01]  /*05d0*/  SYNCS.EXCH.64 URZ, [UR8+0x28], UR12 ;  /* 0x0000280c08ff75b2 */ /* 0x0006620008000100 */
        /* <DEDUP_REMOVED lines=8> */
[----:B------:R-:W-:Y:S01]  /*0660*/  NOP ;  /* 0x0000000000007918 */ /* 0x000fe20000000000 */
.L_x_9:
[----:B------:R-:W2:Y:S01]  /*0670*/  SHFL.IDX PT, R0, R228, RZ, 0x1f ;  /* 0x00001fffe4007589 */ /* 0x000ea200000e0000 */
[----:B------:R-:W-:Y:S01]  /*0680*/  NOP ;  /* 0x0000000000007918 */ /* 0x000fe20000000000 */
[----:B--2---:R-:W-:-:S13]  /*0690*/  ISETP.NE.AND P1, PT, R0, 0x1, PT ;  /* 0x000000010000780c */ /* 0x004fda0003f25270 */
[----:B------:R-:W-:Y:S05]  /*06a0*/  @P1 BRA `(.L_x_10) ;  /* 0x0000000000541947 */ /* 0x000fea0003800000 */
[----:B------:R-:W-:Y:S01]  /*06b0*/  UMOV UR9, 0x400 ;  /* 0x0000040000097882 */ /* 0x000fe20000000000 */
[----:B---3--:R-:W-:Y:S01]  /*06c0*/  UMOV UR8, 0x20 ;  /* 0x0000002000087882 */ /* 0x008fe20000000000 */
[----:B------:R-:W-:Y:S01]  /*06d0*/  UMOV UR7, 0x80 ;  /* 0x0000008000077882 */ /* 0x000fe20000000000 */
[----:B------:R-:W-:Y:S02]  /*06e0*/  ULEA UR9, UR37, UR9, 0x18 ;  /* 0x0000000925097291 */ /* 0x000fe4000f8ec0ff */
[----:B------:R-:W-:-:S04]  /*06f0*/  UIADD3 UR12, UPT, UPT, -UR8, 0x100000, URZ ;  /* 0x00100000080c7890 */ /* 0x000fc8000fffe1ff */
[----:B------:R-:W-:Y:S02]  /*0700*/  USHF.L.U32 UR13, UR12, 0xb, URZ ;  /* 0x0000000b0c0d7899 */ /* 0x000fe400080006ff */
[----:B------:R-:W-:Y:S02]  /*0710*/  USHF.L.U32 UR12, UR12, 0x1, URZ ;  /* 0x000000010c0c7899 */ /* 0x000fe400080006ff */
[----:B------:R-:W-:-:S04]  /*0720*/  UIADD3 UR14, UPT, UPT, -UR7, 0x100000, URZ ;  /* 0x00100000070e7890 */ /* 0x000fc8000fffe1ff */
[----:B------:R-:W-:Y:S02]  /*0730*/  USHF.L.U32 UR15, UR14, 0xb, URZ ;  /* 0x0000000b0e0f7899 */ /* 0x000fe400080006ff */
[----:B------:R-:W-:Y:S01]  /*0740*/  USHF.L.U32 UR14, UR14, 0x1, URZ ;  /* 0x000000010e0e7899 */ /* 0x000fe200080006ff */
[----:B------:R-:W-:Y:S01]  /*0750*/  ELECT P1, URZ, PT ;  /* 0x0000000000ff782f */ /* 0x000fe20003820000 */
[----:B------:R-:W2:Y:S02]  /*0760*/  FENCE.VIEW.ASYNC.S ;  /* 0x00000000000073c6 */ /* 0x000ea40000000000 */
[----:B--2---:R2:W3:Y:S08]  /*0770*/  SYNCS.EXCH.64 URZ, [UR9+0x50], UR12 ;  /* 0x0000500c09ff75b2 */ /* 0x0044f00008000100 */
        /* <DEDUP_REMOVED lines=8> */
.L_x_10:
[----:B------:R-:W4:Y:S01]  /*0800*/  SHFL.IDX PT, R0, R228, RZ, 0x1f ;  /* 0x00001fffe4007589 */ /* 0x000f2200000e0000 */
[----:B------:R-:W-:Y:S01]  /*0810*/  NOP ;  /* 0x0000000000007918 */ /* 0x000fe20000000000 */
[----:B----4-:R-:W-:-:S13]  /*0820*/  ISETP.NE.AND P1, PT, R0, 0x3, PT ;  /* 0x000000030000780c */ /* 0x010fda0003f25270 */
[----:B------:R-:W-:Y:S05]  /*0830*/  @P1 BRA `(.L_x_11) ;  /* 0x00000000002c1947 */ /* 0x000fea0003800000 */
[----:B---3--:R-:W-:Y:S01]  /*0840*/  UMOV UR8, 0x400 ;  /* 0x0000040000087882 */ /* 0x008fe20000000000 */
[----:B------:R-:W-:Y:S01]  /*0850*/  UMOV UR7, 0x20 ;  /* 0x0000002000077882 */ /* 0x000fe20000000000 */
[----:B------:R-:W-:Y:S02]  /*0860*/  ULEA UR8, UR37, UR8, 0x18 ;  /* 0x0000000825087291 */ /* 0x000fe4000f8ec0ff */
[----:B--2---:R-:W-:-:S04]  /*0870*/  UIADD3 UR12, UPT, UPT, -UR7, 0x100000, URZ ;  /* 0x00100000070c7890 */ /* 0x004fc8000fffe1ff */
[----:B------:R-:W-:Y:S02]  /*0880*/  USHF.L.U32 UR13, UR12, 0xb, URZ ;  /* 0x0000000b0c0d7899 */ /* 0x000fe400080006ff */
[----:B------:R-:W-:Y:S01]  /*0890*/  USHF.L.U32 UR12, UR12, 0x1, URZ ;  /* 0x000000010c0c7899 */ /* 0x000fe200080006ff */
[----:B------:R-:W-:Y:S01]  /*08a0*/  ELECT P1, URZ, PT ;  /* 0x0000000000ff782f */ /* 0x000fe20003820000 */
[----:B------:R-:W2:Y:S10]  /*08b0*/  FENCE.VIEW.ASYNC.S ;  /* 0x00000000000073c6 */ /* 0x000eb40000000000 */
[----:B--2---:R4:W2:Y:S01]  /*08c0*/  SYNCS.EXCH.64 URZ, [UR8+0x90], UR12 ;  /* 0x0000900c08ff75b2 */ /* 0x0048a20008000100 */
[----:B------:R4:W3:Y:S02]  /*08d0*/  SYNCS.EXCH.64 URZ, [UR8+0x98], UR12 ;  /* 0x0000980c08ff75b2 */ /* 0x0008e40008000100 */
[----:B----4-:R-:W-:Y:S01]  /*08e0*/  NOP ;  /* 0x0000000000007918 */ /* 0x010fe20000000000 */
.L_x_11:
[----:B------:R-:W4:Y:S01]  /*08f0*/  SHFL.IDX PT, R0, R228, RZ, 0x1f ;  /* 0x00001fffe4007589 */ /* 0x000f2200000e0000 */
[----:B------:R-:W-:Y:S01]  /*0900*/  NOP ;  /* 0x0000000000007918 */ /* 0x000fe20000000000 */
[----:B----4-:R-:W-:-:S13]  /*0910*/  ISETP.NE.AND P1, PT, R0, 0x4, PT ;  /* 0x000000040000780c */ /* 0x010fda0003f25270 */
[----:B------:R-:W-:Y:S05]  /*0920*/  @P1 BRA `(.L_x_12) ;  /* 0x0000000000481947 */ /* 0x000fea0003800000 */
[----:B--2---:R-:W-:Y:S01]  /*0930*/  UMOV UR9, 0x1a0 ;  /* 0x000001a000097882 */ /* 0x004fe20000000000 */
[----:B---3--:R-:W-:Y:S01]  /*0940*/  UMOV UR8, 0x400 ;  /* 0x0000040000087882 */ /* 0x008fe20000000000 */
[----:B------:R-:W-:Y:S01]  /*0950*/  USEL UR9, UR9, 0x1e0, UP5 ;  /* 0x000001e009097887 */ /* 0x000fe2000a800000 */
        /* <DEDUP_REMOVED lines=10> */
[----:B--2---:R4:W2:Y:S08]  /*0a00*/  SYNCS.EXCH.64 URZ, [UR8+0xa0], UR12 ;  /* 0x0000a00c08ff75b2 */ /* 0x0048b00008000100 */
[----:B------:R4:W3:Y:S01]  /*0a10*/  SYNCS.EXCH.64 URZ, [UR8+0xb0], UR14 ;  /* 0x0000b00e08ff75b2 */ /* 0x0008e20008000100 */
[----:B------:R4:W1:Y:S01]  /*0a20*/  SYNCS.EXCH.64 URZ, [UR8+0xa8], UR12 ;  /* 0x0000a80c08ff75b2 */ /* 0x0008620008000100 */
[----:B------:R4:W1:Y:S02]  /*0a30*/  SYNCS.EXCH.64 URZ, [UR8+0xb8], UR14 ;  /* 0x0000b80e08ff75b2 */ /* 0x0008640008000100 */
[----:B----4-:R-:W-:Y:S01]  /*0a40*/  NOP ;  /* 0x0000000000007918 */ /* 0x010fe20000000000 */
.L_x_12:
[----:B------:R-:W4:Y:S01]  /*0a50*/  SHFL.IDX PT, R0, R228, RZ, 0x1f ;  /* 0x00001fffe4007589 */ /* 0x000f2200000e0000 */
[----:B------:R-:W-:Y:S01]  /*0a60*/  NOP ;  /* 0x0000000000007918 */ /* 0x000fe20000000000 */
[----:B----4-:R-:W-:-:S13]  /*0a70*/  ISETP.NE.AND P1, PT, R0, 0x5, PT ;  /* 0x000000050000780c */ /* 0x010fda0003f25270 */
[----:B------:R-:W-:Y:S05]  /*0a80*/  @P1 BRA `(.L_x_13) ;  /* 0x0000000000441947 */ /* 0x000fea0003800000 */
[----:B--2---:R-:W-:Y:S01]  /*0a90*/  UMOV UR9, 0x400 ;  /* 0x0000040000097882 */ /* 0x004fe20000000000 */
        /* <DEDUP_REMOVED lines=16> */
.L_x_13:
[----:B------:R-:W4:Y:S01]  /*0ba0*/  SHFL.IDX PT, R0, R228, RZ, 0x1f ;  /* 0x00001fffe4007589 */ /* 0x000f2200000e0000 */
[----:B------:R-:W-:Y:S01]  /*0bb0*/  ISETP.NE.OR P0, PT, RZ, UR10, !P0 ;  /* 0x0000000aff007c0c */ /* 0x000fe2000c705670 */
        /* <DEDUP_REMOVED lines=12> */
[----:B------:R4:W3:Y:S01]  /*0c80*/  SYNCS.EXCH.64 URZ, [UR8+0xf0], UR12 ;  /* 0x0000f00c08ff75b2 */ /* 0x0008e20008000100 */
[----:B------:R4:W1:Y:S01]  /*0c90*/  SYNCS.EXCH.64 URZ, [UR8+0xe8], UR12 ;  /* 0x0000e80c08ff75b2 */ /* 0x0008620008000100 */
[----:B------:R4:W1:Y:S02]  /*0ca0*/  SYNCS.EXCH.64 URZ, [UR8+0xf8], UR12 ;  /* 0x0000f80c08ff75b2 */ /* 0x0008640008000100 */
[----:B----4-:R-:W-:Y:S01]  /*0cb0*/  NOP ;  /* 0x0000000000007918 */ /* 0x010fe20000000000 */
.L_x_14:
[----:B------:R-:W-:Y:S01]  /*0cc0*/  VOTEU.ALL UP1, P0 ;  /* 0x0000000000ff7886 */ /* 0x000fe20000020000 */
[----:B---3--:R-:W3:Y:S01]  /*0cd0*/  LDCU UR8, c[0x0][0x36c] ;  /* 0x00006d80ff0877ac */ /* 0x008ee20008000800 */
[----:B------:R-:W-:Y:S01]  /*0ce0*/  NOP ;  /* 0x0000000000007918 */ /* 0x000fe20000000000 */
[----:B------:R-:W-:Y:S01]  /*0cf0*/  LOP3.LUT R10, R227, 0x1f, RZ, 0xc0, !PT ;  /* 0x0000001fe30a7812 */ /* 0x000fe200078ec0ff */
[----:B--2---:R-:W-:Y:S01]  /*0d00*/  UMOV UR12, 0x20 ;  /* 0x00000020000c7882 */ /* 0x004fe20000000000 */
[----:B------:R-:W-:Y:S01]  /*0d10*/  @!UP1 UMOV UR7, 0x400 ;  /* 0x0000040000079882 */ /* 0x000fe20000000000 */
[----:B------:R-:W-:-:S04]  /*0d20*/  @!UP1 UIADD3 UR12, UPT, UPT, -UR12, 0x100000, URZ ;  /* 0x001000000c0c9890 */ /* 0x000fc8000fffe1ff */
[----:B------:R-:W-:Y:S02]  /*0d30*/  @!UP1 USHF.L.U32 UR13, UR12, 0xb, URZ ;  /* 0x0000000b0c0d9899 */ /* 0x000fe400080006ff */
[----:B------:R-:W-:Y:S02]  /*0d40*/  @!UP1 USHF.L.U32 UR12, UR12, 0x1, URZ ;  /* 0x000000010c0c9899 */ /* 0x000fe400080006ff */
[----:B------:R-:W-:Y:S01]  /*0d50*/  @!UP1 ULEA UR7, UR37, UR7, 0x18 ;  /* 0x0000000725079291 */ /* 0x000fe2000f8ec0ff */
[----:B------:R-:W-:Y:S01]  /*0d60*/  VOTEU.ALL UP1, P0 ;  /* 0x0000000000ff7886 */ /* 0x000fe20000020000 */
[----:B------:R-:W-:Y:S01]  /*0d70*/  UISETP.NE.AND UP4, UPT, UR10, URZ, UPT ;  /* 0x000000ff0a00728c */ /* 0x000fe2000bf85270 */
[----:B------:R-:W2:Y:S09]  /*0d80*/  FENCE.VIEW.ASYNC.S ;  /* 0x00000000000073c6 */ /* 0x000eb20000000000 */
[----:B--2---:R2:W4:Y:S01]  /*0d90*/  @!UP1 SYNCS.EXCH.64 URZ, [UR7+0x100], UR12 ;  /* 0x0001000c07ff95b2 */ /* 0x0045220008000100 */
[----:B---3--:R-:W-:-:S09]  /*0da0*/  UISETP.EQ.U32.AND UP1, UPT, UR8, 0x1, UPT ;  /* 0x000000010800788c */ /* 0x008fd2000bf22070 */
[----:B------:R-:W-:Y:S05]  /*0db0*/  BRA.U !UP1, `(.L_x_15) ;  /* 0x0000000109087547 */ /* 0x000fea000b800000 */
[----:B-1--4-:R-:W-:Y:S01]  /*0dc0*/  UCGABAR_ARV ;  /* 0x00000000000079c7 */ /* 0x012fe20008000000 */
[----:B------:R-:W-:Y:S05]  /*0dd0*/  BRA `(.L_x_16) ;  /* 0x0000000000047947 */ /* 0x000fea0003800000 */
.L_x_15:
[----:B-1--4-:R-:W-:Y:S01]  /*0de0*/  NOP ;  /* 0x0000000000007918 */ /* 0x012fe20000000000 */
.L_x_16:
[----:B------:R-:W1:Y:S01]  /*0df0*/  S2R R18, SR_CTAID.Y ;  /* 0x0000000000127919 */ /* 0x000e620000002600 */
[----:B------:R-:W-:-:S05]  /*0e00*/  CS2R.32 R204, SR_CgaSize ;  /* 0x0000000000cc7805 */ /* 0x000fca0000008a00 */
[----:B------:R-:W-:-:S05]  /*0e10*/  IMAD R204, R204, -0xa0, RZ ;  /* 0xffffff60cccc7824 */ /* 0x000fca00078e02ff */
[----:B--2---:R-:W-:-:S14]  /*0e20*/  R2UR UR7, R204 ;  /* 0x00000000cc0772ca */ /* 0x004fdc00000e0000 */
[----:B------:R-:W2:Y:S01]  /*0e30*/  LDCU UR7, c[0x0][UR7+0x2b4] ;  /* 0x00005680070777ac */ /* 0x000ea20008000800 */
[----:B------:R-:W-:-:S05]  /*0e40*/  CS2R.32 R0, SR_CgaSize ;  /* 0x0000000000007805 */ /* 0x000fca0000008a00 */
[----:B------:R-:W-:-:S06]  /*0e50*/  IMAD R0, R0, -0xa0, RZ ;  /* 0xffffff6000007824 */ /* 0x000fcc00078e02ff */
[----:B------:R-:W3:Y:S01]  /*0e60*/  LDC R0, c[0x0][R0+0x2a4] ;  /* 0x0000a90000007b82 */ /* 0x000ee20000000800 */
[----:B------:R-:W-:Y:S01]  /*0e70*/  PRMT R8, RZ, 0x7610, R8 ;  /* 0x00007610ff087816 */ /* 0x000fe20000000008 */
[----:B------:R-:W4:Y:S01]  /*0e80*/  S2R R11, SR_CTAID.X ;  /* 0x00000000000b7919 */ /* 0x000f220000002500 */
[----:B------:R-:W-:-:S05]  /*0e90*/  CS2R.32 R204, SR_CgaSize ;  /* 0x0000000000cc7805 */ /* 0x000fca0000008a00 */
[----:B------:R-:W-:-:S05]  /*0ea0*/  IMAD R204, R204, -0xa0, RZ ;  /* 0xffffff60cccc7824 */ /* 0x000fca00078e02ff */
[----:B------:R-:W-:-:S14]  /*0eb0*/  R2UR UR8, R204 ;  /* 0x00000000cc0872ca */ /* 0x000fdc00000e0000 */
[----:B------:R-:W3:Y:S01]  /*0ec0*/  LDCU UR8, c[0x0][UR8+0x2b0] ;  /* 0x00005600080877ac */ /* 0x000ee20008000800 */
[----:B------:R-:W-:Y:S01]  /*0ed0*/  UISETP.NE.AND UP2, UPT, UR10, 0x2, UPT ;  /* 0x000000020a00788c */ /* 0x000fe2000bf45270 */
[----:B------:R-:W2:Y:S01]  /*0ee0*/  LDC R9, c[0x0][0xb24] ;  /* 0x0002c900ff097b82 */ /* 0x000ea20000000800 */
[----:B------:R-:W-:-:S05]  /*0ef0*/  CS2R.32 R2, SR_CgaSize ;  /* 0x0000000000027805 */ /* 0x000fca0000008a00 */
[----:B------:R-:W-:-:S06]  /*0f00*/  IMAD R2, R2, -0xa0, RZ ;  /* 0xffffff6002027824 */ /* 0x000fcc00078e02ff */
[----:B------:R-:W3:Y:S08]  /*0f10*/  LDC R2, c[0x0][R2+0x2a0] ;  /* 0x0000a80002027b82 */ /* 0x000ef00000000800 */
[----:B------:R-:W3:Y:S01]  /*0f20*/  LDC R68, c[0x0][0xb24] ;  /* 0x0002c900ff447b82 */ /* 0x000ee20000000800 */
[----:B-1----:R-:W-:-:S07]  /*0f30*/  I2FP.F32.U32 R3, R18 ;  /* 0x0000001200037245 */ /* 0x002fce0000201000 */
[----:B------:R-:W1:Y:S01]  /*0f40*/  S2UR UR36, SR_CTAID.Z ;  /* 0x00000000002479c3 */ /* 0x000e620000002700 */
[----:B--2---:R-:W-:Y:S01]  /*0f50*/  ISETP.GE.AND P0, PT, R9, 0x1, PT ;  /* 0x000000010900780c */ /* 0x004fe20003f06270 */
[----:B----4-:R-:W-:Y:S01]  /*0f60*/  IMAD.MOV.U32 R19, RZ, RZ, R11 ;  /* 0x000000ffff137224 */ /* 0x010fe200078e000b */
[----:B------:R-:W-:Y:S01]  /*0f70*/  I2FP.F32.U32 R4, R11 ;  /* 0x0000000b00047245 */ /* 0x000fe20000201000 */
[----:B------:R-:W-:Y:S01]  /*0f80*/  FMUL R3, R3, UR7 ;  /* 0x0000000703037c20 */ /* 0x000fe20008400000 */
[----:B------:R-:W2:Y:S03]  /*0f90*/  LDCU UR7, c[0x0][0xb30] ;  /* 0x00016600ff0777ac */ /* 0x000ea60008000800 */
[----:B---3--:R-:W-:Y:S01]  /*0fa0*/  FMUL R4, R4, UR8 ;  /* 0x0000000804047c20 */ /* 0x008fe20008400000 */
[----:B------:R-:W3:Y:S08]  /*0fb0*/  F2I.U32.TRUNC.NTZ R171, R3 ;  /* 0x0000000300ab7305 */ /* 0x000ef0000020f000 */
[----:B------:R-:W4:Y:S01]  /*0fc0*/  F2I.U32.TRUNC.NTZ R204, R4 ;  /* 0x0000000400cc7305 */ /* 0x000f22000020f000 */
[----:B--2---:R-:W-:Y:S01]  /*0fd0*/  UISETP.NE.AND UP3, UPT, UR7, 0x1, UPT ;  /* 0x000000010700788c */ /* 0x004fe2000bf65270 */
[----:B---3--:R-:W-:-:S05]  /*0fe0*/  IADD3 R171, PT, PT, -R171, RZ, RZ ;  /* 0x000000ffabab7210 */ /* 0x008fca0007ffe1ff */
[----:B------:R-:W-:Y:S01]  /*0ff0*/  IMAD R171, R0, R171, R18 ;  /* 0x000000ab00ab7224 */ /* 0x000fe200078e0212 */
[----:B------:R-:W-:Y:S01]  /*1000*/  PRMT R0, RZ, 0x7610, R0 ;  /* 0x00007610ff007816 */ /* 0x000fe20000000000 */
[----:B----4-:R-:W-:-:S04]  /*1010*/  IMAD.MOV R204, RZ, RZ, -R204 ;  /* 0x000000ffffcc7224 */ /* 0x010fc800078e0acc */
[----:B------:R-:W-:Y:S01]  /*1020*/  IMAD R204, R2, R204, R11 ;  /* 0x000000cc02cc7224 */ /* 0x000fe200078e020b */
[----:B-1----:R-:W-:Y:S06]  /*1030*/  BRA.U UP4, `(.L_x_17) ;  /* 0x0000000104247547 */ /* 0x002fec000b800000 */
[----:B------:R-:W-:Y:S01]  /*1040*/  ISETP.NE.AND P1, PT, R171, RZ, PT ;  /* 0x000000ffab00720c */ /* 0x000fe20003f25270 */
[----:B------:R-:W-:Y:S01]  /*1050*/  IMAD.MOV.U32 R0, RZ, RZ, 0x3 ;  /* 0x00000003ff007424 */ /* 0x000fe200078e00ff */
[C---:B------:R-:W-:Y:S02]  /*1060*/  LOP3.LUT R3, R204.reuse, 0xfffffffe, RZ, 0xc0, !PT ;  /* 0xfffffffecc037812 */ /* 0x040fe400078ec0ff */
[----:B------:R-:W-:Y:S02]  /*1070*/  ISETP.LT.U32.OR P1, PT, R204, 0x2, !P1 ;  /* 0x00000002cc00780c */ /* 0x000fe40004f21470 */
[----:B------:R-:W-:Y:S02]  /*1080*/  SHF.L.U32 R0, R0, R3, RZ ;  /* 0x0000000300007219 */ /* 0x000fe400000006ff */
[----:B------:R-:W-:Y:S02]  /*1090*/  SEL R5, RZ, 0x1, !P1 ;  /* 0x00000001ff057807 */ /* 0x000fe40004800000 */
[----:B------:R-:W-:-:S05]  /*10a0*/  SEL R2, RZ, 0x2, !P1 ;  /* 0x00000002ff027807 */ /* 0x000fca0004800000 */
[----:B------:R-:W-:-:S05]  /*10b0*/  IMAD.IADD R2, R5, 0x1, R2 ;  /* 0x0000000105027824 */ /* 0x000fca00078e0202 */
[----:B------:R-:W-:Y:S02]  /*10c0*/  PRMT R8, R2, 0x7610, R8 ;  /* 0x0000761002087816 */ /* 0x000fe40000000008 */
.L_x_17:
[----:B------:R-:W-:Y:S05]  /*10d0*/  @!P0 BRA `(.L_x_18) ;  /* 0x0000000000b88947 */ /* 0x000fea0003800000 */
[----:B------:R-:W1:Y:S01]  /*10e0*/  LDC.64 R4, c[0x0][0xb18] ;  /* 0x0002c600ff047b82 */ /* 0x000e620000000a00 */
[----:B------:R-:W-:-:S07]  /*10f0*/  ISETP.NE.AND P0, PT, R9, 0x1, PT ;  /* 0x000000010900780c */ /* 0x000fce0003f05270 */
[----:B------:R-:W2:Y:S08]  /*1100*/  LDC R14, c[0x0][0xb0c] ;  /* 0x0002c300ff0e7b82 */ /* 0x000eb00000000800 */
[----:B------:R-:W3:Y:S08]  /*1110*/  LDC R13, c[0x0][0x370] ;  /* 0x0000dc00ff0d7b82 */ /* 0x000ef00000000800 */
[----:B------:R-:W4:Y:S01]  /*1120*/  LDC R16, c[0x0][0x374] ;  /* 0x0000dd00ff107b82 */ /* 0x000f220000000800 */
[----:B-1----:R-:W-:-:S07]  /*1130*/  ISETP.NE.AND P1, PT, R4, 0x1, PT ;  /* 0x000000010400780c */ /* 0x002fce0003f25270 */
[----:B------:R-:W3:Y:S01]  /*1140*/  LDC.64 R6, c[0x0][0xb10] ;  /* 0x0002c400ff067b82 */ /* 0x000ee20000000a00 */
[----:B--2---:R-:W-:-:S07]  /*1150*/  ISETP.NE.AND P2, PT, R14, 0x1, PT ;  /* 0x000000010e00780c */ /* 0x004fce0003f45270 */
[----:B------:R-:W1:Y:S08]  /*1160*/  LDC R12, c[0x0][0xb20] ;  /* 0x0002c800ff0c7b82 */ /* 0x000e700000000800 */
[----:B------:R-:W2:Y:S01]  /*1170*/  LDC.64 R2, c[0x0][0xb28] ;  /* 0x0002ca00ff027b82 */ /* 0x000ea20000000a00 */
[----:B----4-:R-:W-:-:S04]  /*1180*/  IMAD.HI.U32 R15, R16, R5, RZ ;  /* 0x00000005100f7227 */ /* 0x010fc800078e00ff */
[----:B------:R-:W-:-:S04]  /*1190*/  IMAD.HI.U32 R5, R18, R5, RZ ;  /* 0x0000000512057227 */ /* 0x000fc800078e00ff */
[----:B---3--:R-:W-:-:S04]  /*11a0*/  IMAD.HI.U32 R20, R13, R6, RZ ;  /* 0x000000060d147227 */ /* 0x008fc800078e00ff */
[C---:B------:R-:W-:Y:S01]  /*11b0*/  IMAD.HI.U32 R22, R11.reuse, R6, RZ ;  /* 0x000000060b167227 */ /* 0x040fe200078e00ff */
[-C--:B------:R-:W-:Y:S02]  /*11c0*/  @P2 SHF.R.U32.HI R13, RZ, R7.reuse, R20 ;  /* 0x00000007ff0d2219 */ /* 0x080fe40000011614 */
[-C--:B-1----:R-:W-:Y:S02]  /*11d0*/  @P1 SHF.R.U32.HI R16, RZ, R12.reuse, R15 ;  /* 0x0000000cff101219 */ /* 0x082fe4000001160f */
[----:B------:R-:W-:Y:S02]  /*11e0*/  SHF.R.U32.HI R5, RZ, R12, R5 ;  /* 0x0000000cff057219 */ /* 0x000fe40000011605 */
[----:B------:R-:W-:Y:S02]  /*11f0*/  SHF.R.U32.HI R22, RZ, R7, R22 ;  /* 0x00000007ff167219 */ /* 0x000fe40000011616 */
[----:B------:R-:W-:Y:S01]  /*1200*/  SEL R5, R18, R5, !P1 ;  /* 0x0000000512057207 */ /* 0x000fe20004800000 */
[----:B--2---:R-:W-:Y:S01]  /*1210*/  IMAD.HI.U32 R20, R16, R2, RZ ;  /* 0x0000000210147227 */ /* 0x004fe200078e00ff */
[----:B------:R-:W-:-:S02]  /*1220*/  SEL R19, R11, R22, !P2 ;  /* 0x000000160b137207 */ /* 0x000fc40005000000 */
[----:B------:R-:W-:Y:S01]  /*1230*/  IADD3 R7, PT, PT, -R5, RZ, RZ ;  /* 0x000000ff05077210 */ /* 0x000fe20007ffe1ff */
[----:B------:R-:W-:Y:S01]  /*1240*/  IMAD.HI.U32 R6, R13, R2, RZ ;  /* 0x000000020d067227 */ /* 0x000fe200078e00ff */
[----:B------:R-:W-:-:S03]  /*1250*/  @P0 SHF.R.U32.HI R16, RZ, R3, R20 ;  /* 0x00000003ff100219 */ /* 0x000fc60000011614 */
[----:B------:R-:W-:Y:S01]  /*1260*/  IMAD R7, R4, R7, R18 ;  /* 0x0000000704077224 */ /* 0x000fe200078e0212 */
[----:B------:R-:W-:Y:S01]  /*1270*/  @P0 SHF.R.U32.HI R13, RZ, R3, R6 ;  /* 0x00000003ff0d0219 */ /* 0x000fe20000011606 */
[----:B------:R-:W-:-:S04]  /*1280*/  IMAD R16, R16, R9, RZ ;  /* 0x0000000910107224 */ /* 0x000fc800078e02ff */
[----:B------:R-:W-:Y:S01]  /*1290*/  IMAD R6, R13, R9, RZ ;  /* 0x000000090d067224 */ /* 0x000fe200078e02ff */
[----:B------:R-:W-:-:S04]  /*12a0*/  ISETP.GE.AND P1, PT, R5, R16, PT ;  /* 0x000000100500720c */ /* 0x000fc80003f26270 */
[----:B------:R-:W-:Y:S01]  /*12b0*/  ISETP.GE.OR P1, PT, R19, R6, P1 ;  /* 0x000000061300720c */ /* 0x000fe20000f26670 */
[----:B------:R-:W-:-:S05]  /*12c0*/  IMAD.HI.U32 R6, R5, R2, RZ ;  /* 0x0000000205067227 */ /* 0x000fca00078e00ff */
[----:B------:R-:W-:-:S04]  /*12d0*/  SHF.R.U32.HI R6, RZ, R3, R6 ;  /* 0x00000003ff067219 */ /* 0x000fc80000011606 */
[----:B------:R-:W-:-:S03]  /*12e0*/  SEL R6, R5, R6, !P0 ;  /* 0x0000000605067207 */ /* 0x000fc60004000000 */
[----:B------:R-:W-:Y:S01]  /*12f0*/  @!P1 IMAD.HI.U32 R12, R19, R2, RZ ;  /* 0x00000002130c9227 */ /* 0x000fe200078e00ff */
[----:B------:R-:W-:-:S04]  /*1300*/  IADD3 R2, PT, PT, -R6, RZ, RZ ;  /* 0x000000ff06027210 */ /* 0x000fc80007ffe1ff */
[----:B------:R-:W-:Y:S01]  /*1310*/  @!P1 SHF.R.U32.HI R12, RZ, R3, R12 ;  /* 0x00000003ff0c9219 */ /* 0x000fe2000001160c */
[----:B------:R-:W-:-:S03]  /*1320*/  IMAD R2, R9, R2, R5 ;  /* 0x0000000209027224 */ /* 0x000fc600078e0205 */
[----:B------:R-:W-:-:S05]  /*1330*/  @!P1 SEL R3, R19, R12, !P0 ;  /* 0x0000000c13039207 */ /* 0x000fca0004000000 */
[--C-:B------:R-:W-:Y:S02]  /*1340*/  @!P1 IMAD.IADD R6, R6, 0x1, -R3.reuse ;  /* 0x0000000106069824 */ /* 0x100fe400078e0a03 */
[----:B------:R-:W-:Y:S01]  /*1350*/  @!P1 IMAD R3, R2, R13, R3 ;  /* 0x0000000d02039224 */ /* 0x000fe200078e0203 */
[----:B------:R-:W-:Y:S01]  /*1360*/  IADD3 R2, PT, PT, -R19, RZ, RZ ;  /* 0x000000ff13027210 */ /* 0x000fe20007ffe1ff */
[----:B------:R-:W-:Y:S02]  /*1370*/  @!P1 IMAD R5, R6, R9, R19 ;  /* 0x0000000906059224 */ /* 0x000fe400078e0213 */
[----:B------:R-:W-:Y:S02]  /*1380*/  @!P1 IMAD.MOV.U32 R19, RZ, RZ, R3 ;  /* 0x000000ffff139224 */ /* 0x000fe400078e0003 */
[----:B------:R-:W-:Y:S02]  /*1390*/  IMAD R2, R14, R2, R11 ;  /* 0x000000020e027224 */ /* 0x000fe400078e020b */
[----:B------:R-:W-:-:S02]  /*13a0*/  IMAD R18, R5, R4, R7 ;  /* 0x0000000405127224 */ /* 0x000fc400078e0207 */
[----:B------:R-:W-:Y:S02]  /*13b0*/  IMAD R19, R19, R14, R2 ;  /* 0x0000000e13137224 */ /* 0x000fe400078e0202 */
.L_x_18:
[----:B------:R-:W-:Y:S05]  /*13c0*/  BRA.U UP3, `(.L_x_19) ;  /* 0x0000000103407547 */ /* 0x000fea000b800000 */
[----:B------:R-:W1:Y:S08]  /*13d0*/  LDC.64 R4, c[0x0][0xb10] ;  /* 0x0002c400ff047b82 */ /* 0x000e700000000a00 */
[----:B------:R-:W2:Y:S08]  /*13e0*/  LDC.64 R2, c[0x0][0xb18] ;  /* 0x0002c600ff027b82 */ /* 0x000eb00000000a00 */
[----:B------:R-:W3:Y:S08]  /*13f0*/  LDC R6, c[0x0][0xb20] ;  /* 0x0002c800ff067b82 */ /* 0x000ef00000000800 */
[----:B------:R-:W4:Y:S01]  /*1400*/  LDC R12, c[0x0][0xb0c] ;  /* 0x0002c300ff0c7b82 */ /* 0x000f220000000800 */
[----:B-1----:R-:W-:-:S05]  /*1410*/  IMAD.HI.U32 R4, R19, R4, RZ ;  /* 0x0000000413047227 */ /* 0x002fca00078e00ff */
[----:B------:R-:W-:Y:S01]  /*1420*/  SHF.R.U32.HI R4, RZ, R5, R4 ;  /* 0x00000005ff047219 */ /* 0x000fe20000011604 */
[----:B--2---:R-:W-:Y:S01]  /*1430*/  IMAD.HI.U32 R3, R18, R3, RZ ;  /* 0x0000000312037227 */ /* 0x004fe200078e00ff */
[----:B------:R-:W-:-:S04]  /*1440*/  ISETP.NE.AND P0, PT, R2, 0x1, PT ;  /* 0x000000010200780c */ /* 0x000fc80003f05270 */
[----:B---3--:R-:W-:-:S04]  /*1450*/  SHF.R.U32.HI R3, RZ, R6, R3 ;  /* 0x00000006ff037219 */ /* 0x008fc80000011603 */
[----:B------:R-:W-:Y:S02]  /*1460*/  SEL R3, R18, R3, !P0 ;  /* 0x0000000312037207 */ /* 0x000fe40004000000 */
[----:B----4-:R-:W-:-:S04]  /*1470*/  ISETP.NE.AND P1, PT, R12, 0x1, PT ;  /* 0x000000010c00780c */ /* 0x010fc80003f25270 */
[----:B------:R-:W-:-:S05]  /*1480*/  SEL R6, R19, R4, !P1 ;  /* 0x0000000413067207 */ /* 0x000fca0004800000 */
[----:B------:R-:W-:Y:S02]  /*1490*/  IMAD.IADD R4, R3, 0x1, -R6 ;  /* 0x0000000103047824 */ /* 0x000fe400078e0a06 */
[----:B------:R-:W-:Y:S02]  /*14a0*/  IMAD.IADD R3, R6, 0x1, -R3 ;  /* 0x0000000106037824 */ /* 0x000fe400078e0a03 */
[----:B------:R-:W-:Y:S02]  /*14b0*/  IMAD R19, R4, R12, R19 ;  /* 0x0000000c04137224 */ /* 0x000fe400078e0213 */
[----:B------:R-:W-:Y:S02]  /*14c0*/  IMAD R18, R3, R2, R18 ;  /* 0x0000000203127224 */ /* 0x000fe400078e0212 */
.L_x_19:
[----:B------:R-:W-:Y:S05]  /*14d0*/  BRA.U !UP1, `(.L_x_20) ;  /* 0x00000001090c7547 */ /* 0x000fea000b800000 */
[----:B------:R-:W-:Y:S01]  /*14e0*/  UCGABAR_WAIT ;  /* 0x0000000000007dc7 */ /* 0x000fe20008000000 */
[----:B------:R-:W-:Y:S01]  /*14f0*/  CCTL.IVALL ;  /* 0x00000000ff00798f */ /* 0x000fe20002000000 */
[----:B------:R-:W-:Y:S05]  /*1500*/  BRA `(.L_x_21) ;  /* 0x0000000000047947 */ /* 0x000fea0003800000 */
.L_x_20:
[----:B------:R-:W-:Y:S06]  /*1510*/  BAR.SYNC.DEFER_BLOCKING 0x0 ;  /* 0x0000000000007b1d */ /* 0x000fec0000010000 */
.L_x_21:
[----:B------:R-:W-:Y:S05]  /*1520*/  BRA.U UP2, `(.L_x_22) ;  /* 0x0000001102c47547 */ /* 0x000fea000b800000 */
[----:B------:R-:W1:Y:S01]  /*1530*/  LDCU UR4, c[0x0][0x38c] ;  /* 0x00007180ff0477ac */ /* 0x000e620008000800 */
[----:B------:R-:W2:Y:S01]  /*1540*/  LDC R9, c[0x0][0x370] ;  /* 0x0000dc00ff097b82 */ /* 0x000ea20000000800 */
[----:B------:R-:W-:Y:S02]  /*1550*/  IMAD.SHL.U32 R16, R11, 0x80, RZ ;  /* 0x000000800b107824 */ /* 0x000fe400078e00ff */
[----:B------:R-:W-:Y:S01]  /*1560*/  HFMA2 R14, -RZ, RZ, 0, 0 ;  /* 0x00000000ff0e7431 */ /* 0x000fe200000001ff */
[----:B------:R-:W-:Y:S01]  /*1570*/  UISETP.NE.AND UP1, UPT, UR10, URZ, UPT ;  /* 0x000000ff0a00728c */ /* 0x000fe2000bf25270 */
[----:B------:R-:W-:Y:S01]  /*1580*/  ISETP.NE.AND P4, PT, R10, RZ, P5 ;  /* 0x000000ff0a00720c */ /* 0x000fe20002f85270 */
[----:B------:R-:W-:Y:S01]  /*1590*/  IMAD.MOV.U32 R15, RZ, RZ, 0x1 ;  /* 0x00000001ff0f7424 */ /* 0x000fe200078e00ff */
[----:B------:R-:W-:Y:S01]  /*15a0*/  CS2R R12, SRZ ;  /* 0x00000000000c7805 */ /* 0x000fe2000001ff00 */
[----:B------:R-:W-:Y:S01]  /*15b0*/  IMAD.MOV.U32 R10, RZ, RZ, 0x1 ;  /* 0x00000001ff0a7424 */ /* 0x000fe200078e00ff */
[----:B------:R-:W3:Y:S01]  /*15c0*/  LDC R0, c[0x0][0x374] ;  /* 0x0000dd00ff007b82 */ /* 0x000ee20000000800 */
[----:B------:R-:W-:Y:S01]  /*15d0*/  LOP3.LUT R16, R16, 0x80, RZ, 0xc0, !PT ;  /* 0x0000008010107812 */ /* 0x000fe200078ec0ff */
[----:B------:R-:W4:Y:S01]  /*15e0*/  LDCU.64 UR14, c[0x0][0x348] ;  /* 0x00006900ff0e77ac */ /* 0x000f220008000a00 */
[----:B------:R-:W-:Y:S01]  /*15f0*/  USEL UR22, UR6, 0x2, UP1 ;  /* 0x0000000206167887 */ /* 0x000fe20008800000 */
[----:B------:R-:W-:Y:S01]  /*1600*/  UMOV UR23, URZ ;  /* 0x000000ff00177c82 */ /* 0x000fe20008000000 */
[----:B-1----:R-:W-:-:S04]  /*1610*/  UIADD3 UR5, UPT, UPT, UR4, 0x3f, URZ ;  /* 0x0000003f04057890 */ /* 0x002fc8000fffe0ff */
[----:B------:R-:W-:-:S04]  /*1620*/  USHF.R.S32.HI UR7, URZ, 0x1f, UR5 ;  /* 0x0000001fff077899 */ /* 0x000fc80008011405 */
[----:B------:R-:W-:Y:S02]  /*1630*/  ULEA.HI UR7, UR7, UR5, URZ, 0x6 ;  /* 0x0000000507077291 */ /* 0x000fe4000f8f30ff */
[----:B------:R-:W-:Y:S02]  /*1640*/  UIADD3 UR5, UPT, UPT, UR4, -0x1, URZ ;  /* 0xffffffff04057890 */ /* 0x000fe4000fffe0ff */
[----:B------:R-:W-:Y:S02]  /*1650*/  USHF.R.S32.HI UR7, URZ, 0x6, UR7 ;  /* 0x00000006ff077899 */ /* 0x000fe40008011407 */
[----:B------:R-:W-:Y:S02]  /*1660*/  UISETP.GE.U32.AND UP2, UPT, UR5, -0x7f, UPT ;  /* 0xffffff810500788c */ /* 0x000fe4000bf46070 */
[----:B------:R-:W-:Y:S02]  /*1670*/  UISETP.LT.U32.AND UP0, UPT, UR7, 0x5, UPT ;  /* 0x000000050700788c */ /* 0x000fe4000bf01070 */
[----:B------:R-:W-:-:S02]  /*1680*/  UIADD3 UR4, UPT, UPT, UR4, 0x7e, URZ ;  /* 0x0000007e04047890 */ /* 0x000fc4000fffe0ff */
[----:B------:R-:W-:-:S04]  /*1690*/  USEL UR5, UR7, 0x5, UP0 ;  /* 0x0000000507057887 */ /* 0x000fc80008000000 */
[----:B------:R-:W-:Y:S02]  /*16a0*/  UIADD3 UR21, UPT, UPT, UR5, -0x1, URZ ;  /* 0xffffffff05157890 */ /* 0x000fe4000fffe0ff */
[----:B------:R-:W-:Y:S02]  /*16b0*/  @UP2 UIADD3 UR21, UPT, UPT, UR5, URZ, URZ ;  /* 0x000000ff05152290 */ /* 0x000fe4000fffe0ff */
[----:B------:R-:W-:Y:S02]  /*16c0*/  UIADD3 UR24, UPT, UPT, UR7, -UR5, URZ ;  /* 0x8000000507187290 */ /* 0x000fe4000fffe0ff */
[----:B------:R-:W-:Y:S02]  /*16d0*/  UIADD3 UR13, UPT, UPT, UR21, 0x1, URZ ;  /* 0x00000001150d7890 */ /* 0x000fe4000fffe0ff */
[----:B--2-4-:R-:W-:-:S12]  /*16e0*/  UIADD3 UR21, UPT, UPT, -UR21, URZ, URZ ;  /* 0x000000ff15157290 */ /* 0x014fd8000fffe1ff */
.L_x_42:
[----:B------:R-:W-:Y:S01]  /*16f0*/  UISETP.NE.AND UP0, UPT, UR37, URZ, UPT ;  /* 0x000000ff2500728c */ /* 0x000fe2000bf05270 */
[----:B------:R-:W1:Y:S08]  /*1700*/  S2UR UR37, SR_CgaCtaId ;  /* 0x00000000002579c3 */ /* 0x000e700000008800 */
[----:B------:R-:W-:Y:S05]  /*1710*/  BRA.U UP0, `(.L_x_23) ;  /* 0x0000000100347547 */ /* 0x000fea000b800000 */
[----:B------:R-:W2:Y:S01]  /*1720*/  S2R R2, SR_CgaCtaId ;  /* 0x0000000000027919 */ /* 0x000ea20000008800 */
[----:B------:R-:W-:-:S04]  /*1730*/  MOV R3, 0x400 ;  /* 0x0000040000037802 */ /* 0x000fc80000000f00 */
[----:B--2---:R-:W-:Y:S02]  /*1740*/  LEA R3, R2, R3, 0x18 ;  /* 0x0000000302037211 */ /* 0x004fe400078ec0ff */
[----:B------:R-:W-:-:S03]  /*1750*/  SHF.L.U32 R2, R10, 0x1f, RZ ;  /* 0x0000001f0a027819 */ /* 0x000fc600000006ff */
[----:B------:R-:W-:-:S04]  /*1760*/  IMAD R3, R12, 0x8, R3 ;  /* 0x000000080c037824 */ /* 0x000fc800078e0203 */
[----:B------:R-:W2:Y:S02]  /*1770*/  SYNCS.PHASECHK.TRANS64.TRYWAIT P0, [R3+URZ+0xf0], R2 ;  /* 0x0000f002030075a7 */ /* 0x000ea400080011ff */
[----:B--2---:R-:W-:Y:S05]  /*1780*/  @!P0 BRA `(.L_x_24) ;  /* 0x000000c000e48947 */ /* 0x004fea0003800000 */
.L_x_324:
[----:B------:R-:W-:Y:S01]  /*1790*/  VIADD R12, R12, 0x1 ;  /* 0x000000010c0c7836 */ /* 0x000fe20000000000 */
[----:B------:R2:W-:Y:S04]  /*17a0*/  SYNCS.ARRIVE.TRANS64.A1T0 RZ, [R3+URZ+0xe0], RZ ;  /* 0x0000e0ff03ff79a7 */ /* 0x0005e800081000ff */
[----:B------:R-:W-:-:S04]  /*17b0*/  ISETP.NE.AND P0, PT, R12, 0x2, PT ;  /* 0x000000020c00780c */ /* 0x000fc80003f05270 */
[----:B------:R-:W-:Y:S02]  /*17c0*/  SEL R12, R12, RZ, P0 ;  /* 0x000000ff0c0c7207 */ /* 0x000fe40000000000 */
[----:B--2---:R-:W-:-:S04]  /*17d0*/  SEL R3, RZ, 0x1, P0 ;  /* 0x00000001ff037807 */ /* 0x004fc80000000000 */
[----:B------:R-:W-:-:S07]  /*17e0*/  LOP3.LUT R10, R10, R3, RZ, 0x3c, !PT ;  /* 0x000000030a0a7212 */ /* 0x000fce00078e3cff */
.L_x_23:
[----:B------:R-:W-:Y:S01]  /*17f0*/  UMOV UR6, 0x400 ;  /* 0x0000040000067882 */ /* 0x000fe20000000000 */
[----:B------:R-:W-:Y:S01]  /*1800*/  LEA.HI R3, R19, R19, RZ, 0x1 ;  /* 0x0000001313037211 */ /* 0x000fe200078f08ff */
[----:B-1----:R-:W-:Y:S01]  /*1810*/  ULEA UR6, UR37, UR6, 0x18 ;  /* 0x0000000625067291 */ /* 0x002fe2000f8ec0ff */
[----:B------:R-:W-:Y:S01]  /*1820*/  SHF.L.U32 R2, R15, 0x1f, RZ ;  /* 0x0000001f0f027819 */ /* 0x000fe200000006ff */
[----:B------:R-:W-:Y:S01]  /*1830*/  UISETP.GE.U32.AND UP0, UPT, UR4, 0x7f, UPT ;  /* 0x0000007f0400788c */ /* 0x000fe2000bf06070 */
[C---:B------:R-:W-:Y:S01]  /*1840*/  R2UR UR9, R16.reuse ;  /* 0x00000000100972ca */ /* 0x040fe200000e0000 */
[----:B------:R-:W-:Y:S01]  /*1850*/  ULEA UR8, UR23, UR6, 0x3 ;  /* 0x0000000617087291 */ /* 0x000fe2000f8e18ff */
[----:B------:R-:W-:Y:S01]  /*1860*/  IMAD.SHL.U32 R3, R3, 0x80, RZ ;  /* 0x0000008003037824 */ /* 0x000fe200078e00ff */
[----:B------:R-:W-:Y:S01]  /*1870*/  R2UR UR11, R16 ;  /* 0x00000000100b72ca */ /* 0x000fe200000e0000 */
[----:B------:R-:W-:-:S03]  /*1880*/  UMOV UR25, URZ ;  /* 0x000000ff00197c82 */ /* 0x000fc60008000000 */
[----:B------:R-:W-:-:S03]  /*1890*/  R2UR UR35, R3 ;  /* 0x00000000032372ca */ /* 0x000fc600000e0000 */
[----:B------:R1:W2:Y:S01]  /*18a0*/  SYNCS.PHASECHK.TRANS64.TRYWAIT P0, [UR8+0x28], R2 ;  /* 0x00002802ff0075a7 */ /* 0x0002a20008001108 */
[----:B------:R-:W-:-:S09]  /*18b0*/  R2UR UR8, R18 ;  /* 0x00000000120872ca */ /* 0x000fd200000e0000 */
[----:B------:R-:W-:-:S04]  /*18c0*/  ULOP3.LUT UR35, UR9, 0xffffff00, UR35, 0xf8, !UPT ;  /* 0xffffff0009237892 */ /* 0x000fc8000f8ef823 */
[----:B------:R-:W-:Y:S01]  /*18d0*/  ULEA UR11, UR8, UR11, 0x8 ;  /* 0x0000000b080b7291 */ /* 0x000fe2000f8e40ff */
[----:B------:R-:W-:Y:S11]  /*18e0*/  BRA.U !UP0, `(.L_x_25) ;  /* 0x0000000108bc7547 */ /* 0x000ff6000b800000 */
[----:B------:R-:W-:Y:S01]  /*18f0*/  UMOV UR16, UR21 ;  /* 0x0000001500107c82 */ /* 0x000fe20008000000 */
[----:B------:R-:W-:Y:S01]  /*1900*/  UMOV UR17, UR23 ;  /* 0x0000001700117c82 */ /* 0x000fe20008000000 */
[----:B------:R-:W-:-:S05]  /*1910*/  UMOV UR34, URZ ;  /* 0x000000ff00227c82 */ /* 0x000fca0008000000 */
.L_x_31:
[----:B------:R-:W-:Y:S01]  /*1920*/  ULEA UR33, UR17, UR6, 0x3 ;  /* 0x0000000611217291 */ /* 0x000fe2000f8e18ff */
[----:B------:R-:W-:Y:S01]  /*1930*/  @P5 MOV R3, 0x10000 ;  /* 0x0001000000035802 */ /* 0x000fe20000000f00 */
[----:B-12-4-:R-:W-:Y:S10]  /*1940*/  @P0 BRA `(.L_x_26) ;  /* 0x00000000000c0947 */ /* 0x016ff40003800000 */
[----:B------:R-:W-:-:S04]  /*1950*/  SHF.L.U32 R5, R15, 0x1f, RZ ;  /* 0x0000001f0f057819 */ /* 0x000fc800000006ff */
[----:B------:R-:W2:Y:S02]  /*1960*/  SYNCS.PHASECHK.TRANS64.TRYWAIT P0, [UR33+0x28], R5 ;  /* 0x00002805ff0075a7 */ /* 0x000ea40008001121 */
[----:B--2---:R-:W-:Y:S05]  /*1970*/  @!P0 BRA `(.L_x_27) ;  /* 0x000000c0007c8947 */ /* 0x004fea0003800000 */
.L_x_26:
[----:B------:R2:W-:Y:S01]  /*1980*/  @P5 SYNCS.ARRIVE.TRANS64 RZ, [UR33], R3 ;  /* 0x00000003ffff59a7 */ /* 0x0005e20008000021 */
[----:B------:R-:W-:Y:S02]  /*1990*/  ULOP3.LUT UR8, UR22, 0x2, URZ, 0xfc, !UPT ;  /* 0x0000000216087892 */ /* 0x000fe4000f8efcff */
[----:B------:R-:W-:Y:S02]  /*19a0*/  UIADD3 UR16, UPT, UPT, UR16, 0x1, URZ ;  /* 0x0000000110107890 */ /* 0x000fe4000fffe0ff */
[----:B------:R-:W-:Y:S02]  /*19b0*/  UISETP.NE.AND UP0, UPT, UR8, 0x2, UPT ;  /* 0x000000020800788c */ /* 0x000fe4000bf05270 */
[----:B------:R-:W-:-:S07]  /*19c0*/  UISETP.NE.AND UP2, UPT, UR16, 0x1, UPT ;  /* 0x000000011000788c */ /* 0x000fce000bf45270 */
[----:B------:R-:W-:Y:S05]  /*19d0*/  BRA.U UP0, `(.L_x_28) ;  /* 0x0000000100047547 */ /* 0x000fea000b800000 */
[----:B------:R-:W-:Y:S05]  /*19e0*/  BPT.TRAP 0x1 ;  /* 0x000000040000795c */ /* 0x000fea0000300000 */
.L_x_28:
[----:B------:R-:W-:Y:S04]  /*19f0*/  BSSY.RECONVERGENT B0, `(.L_x_29) ;  /* 0x0000003000007945 */ /* 0x000fe80003800200 */
[----:B------:R-:W-:Y:S05]  /*1a00*/  @!P4 BRA `(.L_x_30) ;  /* 0x000000000004c947 */ /* 0x000fea0003800000 */
[----:B------:R-:W-:Y:S05]  /*1a10*/  BPT.TRAP 0x1 ;  /* 0x000000040000795c */ /* 0x000fea0000300000 */
.L_x_30:
[----:B------:R-:W-:Y:S05]  /*1a20*/  BSYNC.RECONVERGENT B0 ;  /* 0x0000000000007941 */ /* 0x000fea0003800200 */
.L_x_29:
[----:B------:R-:W-:Y:S02]  /*1a30*/  UIADD3 UR23, UPT, UPT, UR17, 0x1, URZ ;  /* 0x0000000111177890 */ /* 0x000fe4000fffe0ff */
[----:B------:R-:W-:Y:S02]  /*1a40*/  UIADD3 UR28, UP1, UPT, UR14, 0x80, URZ ;  /* 0x000000800e1c7890 */ /* 0x000fe4000ff3e0ff */
[----:B------:R-:W-:Y:S02]  /*1a50*/  UISETP.NE.AND UP0, UPT, UR23, 0x5, UPT ;  /* 0x000000051700788c */ /* 0x000fe4000bf05270 */
[----:B------:R-:W-:Y:S02]  /*1a60*/  ULOP3.LUT UR33, UR33, 0xfefffff8, URZ, 0xc0, !UPT ;  /* 0xfefffff821217892 */ /* 0x000fe4000f8ec0ff */
[----:B------:R-:W-:Y:S02]  /*1a70*/  USEL UR9, URZ, 0x1, UP0 ;  /* 0x00000001ff097887 */ /* 0x000fe40008000000 */
[----:B------:R-:W-:-:S02]  /*1a80*/  USEL UR23, UR23, URZ, UP0 ;  /* 0x000000ff17177287 */ /* 0x000fc40008000000 */
[----:B------:R-:W-:Y:S02]  /*1a90*/  UIADD3 UR26, UP0, UPT, UR14, 0x180, URZ ;  /* 0x000001800e1a7890 */ /* 0x000fe4000ff1e0ff */
[----:B------:R-:W-:Y:S01]  /*1aa0*/  ULEA UR8, UR23, UR6, 0x3 ;  /* 0x0000000617087291 */ /* 0x000fe2000f8e18ff */
[----:B------:R-:W-:Y:S01]  /*1ab0*/  LOP3.LUT R15, R15, UR9, RZ, 0x3c, !PT ;  /* 0x000000090f0f7c12 */ /* 0x000fe2000f8e3cff */
[----:B------:R-:W-:Y:S02]  /*1ac0*/  UIADD3.X UR29, UPT, UPT, URZ, UR15, URZ, UP1, !UPT ;  /* 0x0000000fff1d7290 */ /* 0x000fe40008ffe4ff */
[----:B------:R-:W-:Y:S01]  /*1ad0*/  UIADD3.X UR27, UPT, UPT, URZ, UR15, URZ, UP0, !UPT ;  /* 0x0000000fff1b7290 */ /* 0x000fe200087fe4ff */
[----:B-1----:R-:W-:Y:S01]  /*1ae0*/  SHF.L.U32 R2, R15, 0x1f, RZ ;  /* 0x0000001f0f027819 */ /* 0x002fe200000006ff */
[----:B------:R-:W-:Y:S01]  /*1af0*/  UMOV UR18, 0x0 ;  /* 0x0000000000127882 */ /* 0x000fe20000000000 */
[----:B------:R-:W-:Y:S01]  /*1b00*/  UMOV UR19, 0x10000000 ;  /* 0x1000000000137882 */ /* 0x000fe20000000000 */
[----:B------:R-:W-:Y:S01]  /*1b10*/  UMOV UR10, UR34 ;  /* 0x00000022000a7c82 */ /* 0x000fe20008000000 */
[----:B------:R4:W1:Y:S01]  /*1b20*/  SYNCS.PHASECHK.TRANS64.TRYWAIT P0, [UR8+0x28], R2 ;  /* 0x00002802ff0075a7 */ /* 0x0008620008001108 */
[----:B------:R-:W-:Y:S01]  /*1b30*/  ULEA UR8, UR17, UR6, 0xe ;  /* 0x0000000611087291 */ /* 0x000fe2000f8e70ff */
[----:B------:R-:W-:Y:S01]  /*1b40*/  UMOV UR12, UR36 ;  /* 0x00000024000c7c82 */ /* 0x000fe20008000000 */
[----:B------:R-:W-:-:S02]  /*1b50*/  UMOV UR9, UR33 ;  /* 0x0000002100097c82 */ /* 0x000fc40008000000 */
[----:B------:R-:W-:Y:S02]  /*1b60*/  UIADD3 UR32, UPT, UPT, UR8, 0x10800, URZ ;  /* 0x0001080008207890 */ /* 0x000fe4000fffe0ff */
[----:B------:R-:W-:Y:S01]  /*1b70*/  UIADD3 UR8, UPT, UPT, UR8, 0x24800, URZ ;  /* 0x0002480008087890 */ /* 0x000fe2000fffe0ff */
[----:B------:R-:W-:Y:S01]  /*1b80*/  UMOV UR25, UR13 ;  /* 0x0000000d00197c82 */ /* 0x000fe20008000000 */
[----:B------:R-:W-:-:S05]  /*1b90*/  UMOV UR17, UR23 ;  /* 0x0000001700117c82 */ /* 0x000fca0008000000 */
[----:B------:R2:W-:Y:S02]  /*1ba0*/  UTMALDG.3D.2CTA [UR32], [UR28], desc[UR18] ;  /* 0x000012201c0075b4 */ /* 0x0005e40008211000 */
[----:B------:R4:W-:Y:S01]  /*1bb0*/  UTMALDG.3D.2CTA [UR8], [UR26], desc[UR18] ;  /* 0x000012081a0075b4 */ /* 0x0009e20008211000 */
[----:B--2---:R-:W-:Y:S01]  /*1bc0*/  UIADD3 UR34, UPT, UPT, UR34, 0x40, URZ ;  /* 0x0000004022227890 */ /* 0x004fe2000fffe0ff */
[----:B------:R-:W-:Y:S11]  /*1bd0*/  BRA.U UP2, `(.L_x_31) ;  /* 0xfffffffd02507547 */ /* 0x000ff6000b83ffff */
.L_x_25:
[----:B-12---:R-:W-:Y:S01]  /*1be0*/  PLOP3.LUT P0, PT, PT, PT, UP5, 0x80, 0x8 ;  /* 0x000000000008781c */ /* 0x006fe20003f0f058 */
[----:B----4-:R-:W-:Y:S01]  /*1bf0*/  ULEA UR8, UR23, UR6, 0x3 ;  /* 0x0000000617087291 */ /* 0x010fe2000f8e18ff */
[----:B------:R-:W-:Y:S01]  /*1c00*/  SHF.L.U32 R2, R15, 0x1f, RZ ;  /* 0x0000001f0f027819 */ /* 0x000fe200000006ff */
[----:B------:R-:W-:-:S10]  /*1c10*/  UISETP.GT.AND UP0, UPT, UR7, UR5, UPT ;  /* 0x000000050700728c */ /* 0x000fd4000bf04270 */
[----:B------:R-:W-:Y:S01]  /*1c20*/  @!P0 SYNCS.ARRIVE.TRANS64.A1T0 RZ, [UR6+0x98], RZ ;  /* 0x000098ffffff89a7 */ /* 0x000fe20008100006 */
[----:B------:R1:W2:Y:S01]  /*1c30*/  SYNCS.PHASECHK.TRANS64.TRYWAIT P0, [UR8+0x28], R2 ;  /* 0x00002802ff0075a7 */ /* 0x0002a20008001108 */
[----:B------:R-:W-:Y:S05]  /*1c40*/  BRA.U !UP0, `(.L_x_32) ;  /* 0x0000000108bc7547 */ /* 0x000fea000b800000 */
[----:B------:R-:W-:Y:S01]  /*1c50*/  UIADD3 UR26, UPT, UPT, UR24, UR25, URZ ;  /* 0x00000019181a7290 */ /* 0x000fe2000fffe0ff */
[----:B------:R-:W-:-:S11]  /*1c60*/  UMOV UR27, UR23 ;  /* 0x00000017001b7c82 */ /* 0x000fd60008000000 */
.L_x_38:
[----:B------:R-:W-:Y:S01]  /*1c70*/  ULEA UR17, UR27, UR6, 0x3 ;  /* 0x000000061b117291 */ /* 0x000fe2000f8e18ff */
[----:B--2---:R-:W-:Y:S01]  /*1c80*/  @P5 MOV R3, 0x10000 ;  /* 0x0001000000035802 */ /* 0x004fe20000000f00 */
[----:B-12---:R-:W-:Y:S10]  /*1c90*/  @P0 BRA `(.L_x_33) ;  /* 0x00000000000c0947 */ /* 0x006ff40003800000 */
[----:B------:R-:W-:-:S04]  /*1ca0*/  SHF.L.U32 R5, R15, 0x1f, RZ ;  /* 0x0000001f0f057819 */ /* 0x000fc800000006ff */
[----:B------:R-:W2:Y:S02]  /*1cb0*/  SYNCS.PHASECHK.TRANS64.TRYWAIT P0, [UR17+0x28], R5 ;  /* 0x00002805ff0075a7 */ /* 0x000ea40008001111 */
[----:B--2---:R-:W-:Y:S05]  /*1cc0*/  @!P0 BRA `(.L_x_34) ;  /* 0x000000bc00c08947 */ /* 0x004fea0003800000 */
.L_x_33:
[----:B------:R2:W-:Y:S01]  /*1cd0*/  @P5 SYNCS.ARRIVE.TRANS64 RZ, [UR17], R3 ;  /* 0x00000003ffff59a7 */ /* 0x0005e20008000011 */
[----:B------:R-:W-:-:S04]  /*1ce0*/  ULOP3.LUT UR8, UR22, 0x2, URZ, 0xfc, !UPT ;  /* 0x0000000216087892 */ /* 0x000fc8000f8efcff */
[----:B------:R-:W-:-:S09]  /*1cf0*/  UISETP.NE.AND UP0, UPT, UR8, 0x2, UPT ;  /* 0x000000020800788c */ /* 0x000fd2000bf05270 */
[----:B------:R-:W-:Y:S05]  /*1d00*/  BRA.U UP0, `(.L_x_35) ;  /* 0x0000000100047547 */ /* 0x000fea000b800000 */
[----:B------:R-:W-:Y:S05]  /*1d10*/  BPT.TRAP 0x1 ;  /* 0x000000040000795c */ /* 0x000fea0000300000 */
.L_x_35:
[----:B------:R-:W-:Y:S04]  /*1d20*/  BSSY.RECONVERGENT B0, `(.L_x_36) ;  /* 0x0000003000007945 */ /* 0x000fe80003800200 */
[----:B------:R-:W-:Y:S05]  /*1d30*/  @!P4 BRA `(.L_x_37) ;  /* 0x000000000004c947 */ /* 0x000fea0003800000 */
[----:B------:R-:W-:Y:S05]  /*1d40*/  BPT.TRAP 0x1 ;  /* 0x000000040000795c */ /* 0x000fea0000300000 */
.L_x_37:
[----:B------:R-:W-:Y:S05]  /*1d50*/  BSYNC.RECONVERGENT B0 ;  /* 0x0000000000007941 */ /* 0x000fea0003800200 */
.L_x_36:
[----:B------:R-:W-:Y:S02]  /*1d60*/  UIADD3 UR23, UPT, UPT, UR27, 0x1, URZ ;  /* 0x000000011b177890 */ /* 0x000fe4000fffe0ff */
[----:B------:R-:W-:Y:S02]  /*1d70*/  UIADD3 UR32, UP1, UPT, UR14, 0x80, URZ ;  /* 0x000000800e207890 */ /* 0x000fe4000ff3e0ff */
[----:B------:R-:W-:Y:S02]  /*1d80*/  UISETP.NE.AND UP0, UPT, UR23, 0x5, UPT ;  /* 0x000000051700788c */ /* 0x000fe4000bf05270 */
[----:B------:R-:W-:Y:S02]  /*1d90*/  USHF.L.U32 UR18, UR25, 0x6, URZ ;  /* 0x0000000619127899 */ /* 0x000fe400080006ff */
[----:B------:R-:W-:Y:S02]  /*1da0*/  USEL UR9, URZ, 0x1, UP0 ;  /* 0x00000001ff097887 */ /* 0x000fe40008000000 */
[----:B------:R-:W-:-:S02]  /*1db0*/  USEL UR23, UR23, URZ, UP0 ;  /* 0x000000ff17177287 */ /* 0x000fc40008000000 */
[----:B------:R-:W-:Y:S02]  /*1dc0*/  UIADD3 UR30, UP0, UPT, UR14, 0x180, URZ ;  /* 0x000001800e1e7890 */ /* 0x000fe4000ff1e0ff */
[----:B------:R-:W-:Y:S01]  /*1dd0*/  ULEA UR8, UR23, UR6, 0x3 ;  /* 0x0000000617087291 */ /* 0x000fe2000f8e18ff */
[----:B------:R-:W-:Y:S01]  /*1de0*/  LOP3.LUT R15, R15, UR9, RZ, 0x3c, !PT ;  /* 0x000000090f0f7c12 */ /* 0x000fe2000f8e3cff */
[----:B------:R-:W-:Y:S02]  /*1df0*/  ULOP3.LUT UR17, UR17, 0xfefffff8, URZ, 0xc0, !UPT ;  /* 0xfefffff811117892 */ /* 0x000fe4000f8ec0ff */
[----:B------:R-:W-:Y:S01]  /*1e00*/  UIADD3.X UR33, UPT, UPT, URZ, UR15, URZ, UP1, !UPT ;  /* 0x0000000fff217290 */ /* 0x000fe20008ffe4ff */
[----:B-1----:R-:W-:Y:S01]  /*1e10*/  SHF.L.U32 R2, R15, 0x1f, RZ ;  /* 0x0000001f0f027819 */ /* 0x002fe200000006ff */
[----:B------:R-:W-:Y:S01]  /*1e20*/  UIADD3.X UR31, UPT, UPT, URZ, UR15, URZ, UP0, !UPT ;  /* 0x0000000fff1f7290 */ /* 0x000fe200087fe4ff */
[----:B------:R-:W-:Y:S02]  /*1e30*/  UMOV UR28, 0x0 ;  /* 0x00000000001c7882 */ /* 0x000fe40000000000 */
[----:B------:R4:W1:Y:S01]  /*1e40*/  SYNCS.PHASECHK.TRANS64.TRYWAIT P0, [UR8+0x28], R2 ;  /* 0x00002802ff0075a7 */ /* 0x0008620008001108 */
[----:B------:R-:W-:Y:S01]  /*1e50*/  ULEA UR8, UR27, UR6, 0xe ;  /* 0x000000061b087291 */ /* 0x000fe2000f8e70ff */
[----:B------:R-:W-:Y:S01]  /*1e60*/  UMOV UR29, 0x10000000 ;  /* 0x10000000001d7882 */ /* 0x000fe20000000000 */
[----:B------:R-:W-:-:S02]  /*1e70*/  UMOV UR19, UR35 ;  /* 0x0000002300137c82 */ /* 0x000fc40008000000 */
[----:B------:R-:W-:Y:S02]  /*1e80*/  UIADD3 UR16, UPT, UPT, UR8, 0x10800, URZ ;  /* 0x0001080008107890 */ /* 0x000fe4000fffe0ff */
[----:B------:R-:W-:Y:S01]  /*1e90*/  UIADD3 UR8, UPT, UPT, UR8, 0x24800, URZ ;  /* 0x0002480008087890 */ /* 0x000fe2000fffe0ff */
[----:B------:R-:W-:Y:S01]  /*1ea0*/  UMOV UR20, UR36 ;  /* 0x0000002400147c82 */ /* 0x000fe20008000000 */
[----:B------:R-:W-:Y:S01]  /*1eb0*/  UMOV UR12, UR36 ;  /* 0x00000024000c7c82 */ /* 0x000fe20008000000 */
[----:B------:R-:W-:Y:S01]  /*1ec0*/  UMOV UR9, UR17 ;  /* 0x0000001100097c82 */ /* 0x000fe20008000000 */
[----:B------:R-:W-:Y:S01]  /*1ed0*/  UMOV UR10, UR18 ;  /* 0x00000012000a7c82 */ /* 0x000fe20008000000 */
[----:B------:R-:W-:Y:S02]  /*1ee0*/  UIADD3 UR25, UPT, UPT, UR25, 0x1, URZ ;  /* 0x0000000119197890 */ /* 0x000fe4000fffe0ff */
[----:B------:R4:W-:Y:S01]  /*1ef0*/  UTMALDG.3D.2CTA [UR16], [UR32], desc[UR28] ;  /* 0x00001c10200075b4 */ /* 0x0009e20008211000 */
[----:B------:R-:W-:Y:S01]  /*1f00*/  UMOV UR27, UR23 ;  /* 0x00000017001b7c82 */ /* 0x000fe20008000000 */
[----:B------:R-:W-:Y:S01]  /*1f10*/  UISETP.NE.AND UP0, UPT, UR25, UR26, UPT ;  /* 0x0000001a1900728c */ /* 0x000fe2000bf05270 */
[----:B------:R4:W-:Y:S08]  /*1f20*/  UTMALDG.3D.2CTA [UR8], [UR30], desc[UR28] ;  /* 0x00001c081e0075b4 */ /* 0x0009f00008211000 */
[----:B----4-:R-:W-:Y:S05]  /*1f30*/  BRA.U UP0, `(.L_x_38) ;  /* 0xfffffffd004c7547 */ /* 0x010fea000b83ffff */
.L_x_32:
[C---:B-1----:R-:W-:Y:S01]  /*1f40*/  LEA R2, R14.reuse, UR6, 0x3 ;  /* 0x000000060e027c11 */ /* 0x042fe2000f8e18ff */
[----:B------:R-:W-:Y:S01]  /*1f50*/  NOP ;  /* 0x0000000000007918 */ /* 0x000fe20000000000 */
[----:B--2---:R-:W-:Y:S02]  /*1f60*/  SHF.L.U32 R3, R13, 0x1f, RZ ;  /* 0x0000001f0d037819 */ /* 0x004fe400000006ff */
[----:B------:R-:W-:Y:S02]  /*1f70*/  LEA R4, R14, UR6, 0x4 ;  /* 0x000000060e047c11 */ /* 0x000fe4000f8e20ff */
[----:B------:R-:W1:Y:S02]  /*1f80*/  SYNCS.PHASECHK.TRANS64.TRYWAIT P0, [R2+URZ+0xa0], R3 ;  /* 0x0000a003020075a7 */ /* 0x000e6400080011ff */
[----:B-1----:R-:W-:Y:S05]  /*1f90*/  @!P0 BRA `(.L_x_39) ;  /* 0x000000bc00248947 */ /* 0x002fea0003800000 */
.L_x_327:
[----:B------:R-:W2:Y:S01]  /*1fa0*/  LDS.128 R4, [R4+0x110] ;  /* 0x0001100004047984 */ /* 0x000ea20000000c00 */
[----:B------:R-:W-:Y:S01]  /*1fb0*/  ISETP.GE.AND P0, PT, R68, 0x1, PT ;  /* 0x000000014400780c */ /* 0x000fe20003f06270 */
[----:B-1----:R-:W-:Y:S01]  /*1fc0*/  VIADD R2, R2, 0xb0 ;  /* 0x000000b002027836 */ /* 0x002fe20000000000 */
[----:B------:R-:W-:Y:S01]  /*1fd0*/  @!PT LDS RZ, [RZ] ;  /* 0x00000000fffff984 */ /* 0x000fe20000000800 */
[----:B------:R-:W-:Y:S01]  /*1fe0*/  @!PT LDS RZ, [RZ] ;  /* 0x00000000fffff984 */ /* 0x000fe20000000800 */
[----:B------:R-:W-:Y:S01]  /*1ff0*/  @!PT LDS RZ, [RZ] ;  /* 0x00000000fffff984 */ /* 0x000fe20000000800 */
[----:B------:R-:W-:Y:S01]  /*2000*/  @!PT LDS RZ, [RZ] ;  /* 0x00000000fffff984 */ /* 0x000fe20000000800 */
[----:B------:R1:W-:Y:S06]  /*2010*/  MEMBAR.ALL.CTA ;  /* 0x0000000000007992 */ /* 0x0003ec0000008000 */
[----:B-1----:R-:W1:Y:S01]  /*2020*/  FENCE.VIEW.ASYNC.S ;  /* 0x00000000000073c6 */ /* 0x002e620000000000 */
[----:B------:R-:W-:-:S04]  /*2030*/  PRMT R2, RZ, 0x654, R2 ;  /* 0x00000654ff027816 */ /* 0x000fc80000000002 */
[----:B-1----:R1:W-:Y:S01]  /*2040*/  SYNCS.ARRIVE.TRANS64.RED.A1T0 RZ, [R2+URZ], RZ ;  /* 0x000000ff02ff79a7 */ /* 0x0023e200081004ff */
[----:B--2---:R-:W-:-:S13]  /*2050*/  LOP3.LUT P2, RZ, R6, 0x1, RZ, 0xc0, !PT ;  /* 0x0000000106ff7812 */ /* 0x004fda000784c0ff */
[----:B------:R-:W-:Y:S01]  /*2060*/  @P2 SHF.R.U32.HI R3, RZ, 0x10, R5 ;  /* 0x00000010ff032819 */ /* 0x000fe20000011605 */
[----:B------:R-:W-:Y:S01]  /*2070*/  VOTEU.ANY UP0, P2 ;  /* 0x0000000000ff7886 */ /* 0x000fe20001000100 */
[----:B------:R-:W-:Y:S02]  /*2080*/  @P2 MOV R11, R4 ;  /* 0x00000004000b2202 */ /* 0x000fe40000000f00 */
[----:B------:R-:W-:Y:S02]  /*2090*/  @P2 R2UR.BROADCAST UR8, R3 ;  /* 0x00000000030822ca */ /* 0x000fe400008e0000 */
[----:B------:R-:W-:-:S11]  /*20a0*/  @P2 LOP3.LUT R8, R5, 0xffff, RZ, 0xc0, !PT ;  /* 0x0000ffff05082812 */ /* 0x000fd600078ec0ff */
[----:B------:R-:W-:Y:S01]  /*20b0*/  @UP0 UMOV UR36, UR8 ;  /* 0x0000000800240c82 */ /* 0x000fe20008000000 */
[----:B-1----:R-:W-:Y:S05]  /*20c0*/  @!P0 BRA `(.L_x_40) ;  /* 0x0000000000b88947 */ /* 0x002fea0003800000 */
[----:B------:R-:W3:Y:S01]  /*20d0*/  LDC.64 R4, c[0x0][0xb18] ;  /* 0x0002c600ff047b82 */ /* 0x000ee20000000a00 */
[----:B------:R-:W-:-:S07]  /*20e0*/  ISETP.NE.AND P3, PT, R68, 0x1, PT ;  /* 0x000000014400780c */ /* 0x000fce0003f65270 */
[----:B------:R-:W1:Y:S08]  /*20f0*/  LDC.64 R6, c[0x0][0xb10] ;  /* 0x0002c400ff067b82 */ /* 0x000e700000000a00 */
[----:B------:R-:W2:Y:S08]  /*2100*/  LDC R17, c[0x0][0xb20] ;  /* 0x0002c800ff117b82 */ /* 0x000eb00000000800 */
[----:B------:R-:W4:Y:S01]  /*2110*/  LDC R18, c[0x0][0xb0c] ;  /* 0x0002c300ff127b82 */ /* 0x000f220000000800 */
[----:B---3--:R-:W-:Y:S01]  /*2120*/  IMAD.HI.U32 R22, R0, R5, RZ ;  /* 0x0000000500167227 */ /* 0x008fe200078e00ff */
[----:B------:R-:W-:-:S06]  /*2130*/  ISETP.NE.AND P0, PT, R4, 0x1, PT ;  /* 0x000000010400780c */ /* 0x000fcc0003f05270 */
[----:B------:R-:W3:Y:S01]  /*2140*/  LDC.64 R2, c[0x0][0xb28] ;  /* 0x0002ca00ff027b82 */ /* 0x000ee20000000a00 */
[----:B-1----:R-:W-:-:S04]  /*2150*/  IMAD.HI.U32 R20, R9, R6, RZ ;  /* 0x0000000609147227 */ /* 0x002fc800078e00ff */
[----:B------:R-:W-:Y:S01]  /*2160*/  IMAD.HI.U32 R24, R11, R6, RZ ;  /* 0x000000060b187227 */ /* 0x000fe200078e00ff */
[----:B------:R-:W-:Y:S02]  /*2170*/  SHF.R.U32.HI R20, RZ, R7, R20 ;  /* 0x00000007ff147219 */ /* 0x000fe40000011614 */
[----:B--2---:R-:W-:Y:S01]  /*2180*/  SHF.R.U32.HI R19, RZ, R17, R22 ;  /* 0x00000011ff137219 */ /* 0x004fe20000011616 */
[----:B------:R-:W-:Y:S01]  /*2190*/  IMAD.HI.U32 R22, R8, R5, RZ ;  /* 0x0000000508167227 */ /* 0x000fe200078e00ff */
[----:B------:R-:W-:Y:S02]  /*21a0*/  SHF.R.U32.HI R24, RZ, R7, R24 ;  /* 0x00000007ff187219 */ /* 0x000fe40000011618 */
[----:B------:R-:W-:Y:S02]  /*21b0*/  SEL R19, R0, R19, !P0 ;  /* 0x0000001300137207 */ /* 0x000fe40004000000 */
[----:B------:R-:W-:Y:S02]  /*21c0*/  SHF.R.U32.HI R17, RZ, R17, R22 ;  /* 0x00000011ff117219 */ /* 0x000fe40000011616 */
[----:B----4-:R-:W-:-:S02]  /*21d0*/  ISETP.NE.AND P1, PT, R18, 0x1, PT ;  /* 0x000000011200780c */ /* 0x010fc40003f25270 */
[----:B------:R-:W-:Y:S02]  /*21e0*/  SEL R17, R8, R17, !P0 ;  /* 0x0000001108117207 */ /* 0x000fe40004000000 */
[----:B------:R-:W-:Y:S02]  /*21f0*/  SEL R21, R9, R20, !P1 ;  /* 0x0000001409157207 */ /* 0x000fe40004800000 */
[----:B------:R-:W-:Y:S01]  /*2200*/  SEL R5, R11, R24, !P1 ;  /* 0x000000180b057207 */ /* 0x000fe20004800000 */
[----:B---3--:R-:W-:Y:S01]  /*2210*/  IMAD.HI.U32 R20, R19, R2, RZ ;  /* 0x0000000213147227 */ /* 0x008fe200078e00ff */
[----:B------:R-:W-:-:S03]  /*2220*/  IADD3 R7, PT, PT, -R17, RZ, RZ ;  /* 0x000000ff11077210 */ /* 0x000fc60007ffe1ff */
        /* <DEDUP_REMOVED lines=11> */
[----:B------:R-:W-:-:S04]  /*22e0*/  @!P0 IMAD.HI.U32 R20, R5, R2, RZ ;  /* 0x0000000205148227 */ /* 0x000fc800078e00ff */
[----:B------:R-:W-:Y:S01]  /*22f0*/  IMAD.MOV R2, RZ, RZ, -R6 ;  /* 0x000000ffff027224 */ /* 0x000fe200078e0a06 */
[----:B------:R-:W-:-:S03]  /*2300*/  @!P0 SHF.R.U32.HI R20, RZ, R3, R20 ;  /* 0x00000003ff148219 */ /* 0x000fc60000011614 */
[----:B------:R-:W-:Y:S01]  /*2310*/  IMAD R2, R68, R2, R17 ;  /* 0x0000000244027224 */ /* 0x000fe200078e0211 */
        /* <DEDUP_REMOVED lines=9> */
.L_x_40:
[----:B------:R-:W1:Y:S02]  /*23b0*/  LDCU UR8, c[0x0][0xb30] ;  /* 0x00016600ff0877ac */ /* 0x000e640008000800 */
[----:B-1----:R-:W-:-:S09]  /*23c0*/  UISETP.NE.AND UP0, UPT, UR8, 0x1, UPT ;  /* 0x000000010800788c */ /* 0x002fd2000bf05270 */
[----:B------:R-:W-:Y:S05]  /*23d0*/  BRA.U UP0, `(.L_x_41) ;  /* 0x0000000100407547 */ /* 0x000fea000b800000 */
[----:B------:R-:W1:Y:S08]  /*23e0*/  LDC.64 R4, c[0x0][0xb10] ;  /* 0x0002c400ff047b82 */ /* 0x000e700000000a00 */
[----:B------:R-:W2:Y:S08]  /*23f0*/  LDC.64 R2, c[0x0][0xb18] ;  /* 0x0002c600ff027b82 */ /* 0x000eb00000000a00 */
[----:B------:R-:W4:Y:S08]  /*2400*/  LDC R6, c[0x0][0xb20] ;  /* 0x0002c800ff067b82 */ /* 0x000f300000000800 */
[----:B------:R-:W3:Y:S01]  /*2410*/  LDC R18, c[0x0][0xb0c] ;  /* 0x0002c300ff127b82 */ /* 0x000ee20000000800 */
[----:B-1----:R-:W-:-:S05]  /*2420*/  IMAD.HI.U32 R4, R11, R4, RZ ;  /* 0x000000040b047227 */ /* 0x002fca00078e00ff */
[----:B------:R-:W-:Y:S01]  /*2430*/  SHF.R.U32.HI R4, RZ, R5, R4 ;  /* 0x00000005ff047219 */ /* 0x000fe20000011604 */
[----:B--2---:R-:W-:Y:S01]  /*2440*/  IMAD.HI.U32 R3, R8, R3, RZ ;  /* 0x0000000308037227 */ /* 0x004fe200078e00ff */
[----:B------:R-:W-:-:S04]  /*2450*/  ISETP.NE.AND P0, PT, R2, 0x1, PT ;  /* 0x000000010200780c */ /* 0x000fc80003f05270 */
[----:B----4-:R-:W-:-:S04]  /*2460*/  SHF.R.U32.HI R3, RZ, R6, R3 ;  /* 0x00000006ff037219 */ /* 0x010fc80000011603 */
[----:B------:R-:W-:Y:S02]  /*2470*/  SEL R3, R8, R3, !P0 ;  /* 0x0000000308037207 */ /* 0x000fe40004000000 */
[----:B---3--:R-:W-:-:S04]  /*2480*/  ISETP.NE.AND P1, PT, R18, 0x1, PT ;  /* 0x000000011200780c */ /* 0x008fc80003f25270 */
[----:B------:R-:W-:-:S05]  /*2490*/  SEL R4, R11, R4, !P1 ;  /* 0x000000040b047207 */ /* 0x000fca0004800000 */
[----:B------:R-:W-:Y:S02]  /*24a0*/  IMAD.IADD R5, R3, 0x1, -R4 ;  /* 0x0000000103057824 */ /* 0x000fe400078e0a04 */
[----:B------:R-:W-:Y:S02]  /*24b0*/  IMAD.IADD R3, R4, 0x1, -R3 ;  /* 0x0000000104037824 */ /* 0x000fe400078e0a03 */
[----:B------:R-:W-:Y:S02]  /*24c0*/  IMAD R11, R5, R18, R11 ;  /* 0x00000012050b7224 */ /* 0x000fe400078e020b */
[----:B------:R-:W-:-:S07]  /*24d0*/  IMAD R8, R3, R2, R8 ;  /* 0x0000000203087224 */ /* 0x000fce00078e0208 */
.L_x_41:
[----:B------:R-:W-:Y:S01]  /*24e0*/  VIADD R14, R14, 0x1 ;  /* 0x000000010e0e7836 */ /* 0x000fe20000000000 */
[----:B------:R-:W-:Y:S01]  /*24f0*/  UPLOP3.LUT UP5, UPT, UPT, UPT, UPT, 0x80, 0x8 ;  /* 0x000000000008789c */ /* 0x000fe20003faf070 */
[----:B------:R-:W-:Y:S02]  /*2500*/  IMAD.IADD R19, R11, 0x1, R204 ;  /* 0x000000010b137824 */ /* 0x000fe400078e02cc */
[----:B------:R-:W-:Y:S01]  /*2510*/  IMAD.IADD R18, R8, 0x1, R171 ;  /* 0x0000000108127824 */ /* 0x000fe200078e02ab */
[----:B------:R-:W-:-:S04]  /*2520*/  ISETP.NE.AND P0, PT, R14, 0x2, PT ;  /* 0x000000020e00780c */ /* 0x000fc80003f05270 */
[----:B------:R-:W-:Y:S02]  /*2530*/  SEL R2, RZ, 0x1, P0 ;  /* 0x00000001ff027807 */ /* 0x000fe40000000000 */
[----:B------:R-:W-:Y:S02]  /*2540*/  SEL R14, R14, RZ, P0 ;  /* 0x000000ff0e0e7207 */ /* 0x000fe40000000000 */
[----:B------:R-:W-:Y:S01]  /*2550*/  LOP3.LUT R13, R13, R2, RZ, 0x3c, !PT ;  /* 0x000000020d0d7212 */ /* 0x000fe200078e3cff */
[----:B------:R-:W-:Y:S06]  /*2560*/  @P2 BRA `(.L_x_42) ;  /* 0xfffffff000602947 */ /* 0x000fec000383ffff */
[----:B------:R-:W-:Y:S01]  /*2570*/  UIADD3 UR6, UPT, UPT, UR6, 0x28, URZ ;  /* 0x0000002806067890 */ /* 0x000fe2000fffe0ff */
[----:B------:R-:W-:-:S03]  /*2580*/  SHF.L.U32 R3, R15, 0x1f, RZ ;  /* 0x0000001f0f037819 */ /* 0x000fc600000006ff */
[----:B------:R-:W-:-:S09]  /*2590*/  ULEA UR4, UR23, UR6, 0x3 ;  /* 0x0000000617047291 */ /* 0x000fd2000f8e18ff */
[----:B------:R-:W1:Y:S02]  /*25a0*/  SYNCS.PHASECHK.TRANS64.TRYWAIT P0, [UR4], R3 ;  /* 0x00000003ff0075a7 */ /* 0x000e640008001104 */
[----:B-1----:R-:W-:Y:S05]  /*25b0*/  @!P0 BRA `(.L_x_43) ;  /* 0x000000b400b08947 */ /* 0x002fea0003800000 */
.L_x_329:
[----:B------:R-:W-:-:S04]  /*25c0*/  UIADD3 UR5, UPT, UPT, UR23, 0x1, URZ ;  /* 0x0000000117057890 */ /* 0x000fc8000fffe0ff */
[----:B------:R-:W-:-:S04]  /*25d0*/  UISETP.NE.AND UP0, UPT, UR5, 0x5, UPT ;  /* 0x000000050500788c */ /* 0x000fc8000bf05270 */
[----:B------:R-:W-:Y:S02]  /*25e0*/  USEL UR7, URZ, 0x1, UP0 ;  /* 0x00000001ff077887 */ /* 0x000fe40008000000 */
[----:B------:R-:W-:-:S04]  /*25f0*/  USEL UR5, UR5, URZ, UP0 ;  /* 0x000000ff05057287 */ /* 0x000fc80008000000 */
[----:B------:R-:W-:Y:S01]  /*2600*/  ULEA UR4, UR5, UR6, 0x3 ;  /* 0x0000000605047291 */ /* 0x000fe2000f8e18ff */
[----:B------:R-:W-:-:S04]  /*2610*/  LOP3.LUT R2, R15, UR7, RZ, 0x3c, !PT ;  /* 0x000000070f027c12 */ /* 0x000fc8000f8e3cff */
[----:B-1----:R-:W-:-:S04]  /*2620*/  SHF.L.U32 R3, R2, 0x1f, RZ ;  /* 0x0000001f02037819 */ /* 0x002fc800000006ff */
[----:B------:R-:W1:Y:S02]  /*2630*/  SYNCS.PHASECHK.TRANS64.TRYWAIT P0, [UR4], R3 ;  /* 0x00000003ff0075a7 */ /* 0x000e640008001104 */
[----:B-1----:R-:W-:Y:S05]  /*2640*/  @!P0 BRA `(.L_x_44) ;  /* 0x000000b400a48947 */ /* 0x002fea0003800000 */
.L_x_331:
        /* <DEDUP_REMOVED lines=9> */
.L_x_333:
        /* <DEDUP_REMOVED lines=9> */
.L_x_335:
[----:B------:R-:W-:-:S04]  /*2770*/  UIADD3 UR5, UPT, UPT, UR5, 0x1, URZ ;  /* 0x0000000105057890 */ /* 0x000fc8000fffe0ff */
[----:B------:R-:W-:-:S04]  /*2780*/  UISETP.NE.AND UP0, UPT, UR5, 0x5, UPT ;  /* 0x000000050500788c */ /* 0x000fc8000bf05270 */
[----:B------:R-:W-:Y:S02]  /*2790*/  USEL UR4, URZ, 0x1, UP0 ;  /* 0x00000001ff047887 */ /* 0x000fe40008000000 */
[----:B------:R-:W-:-:S04]  /*27a0*/  USEL UR5, UR5, URZ, UP0 ;  /* 0x000000ff05057287 */ /* 0x000fc80008000000 */
[----:B------:R-:W-:Y:S01]  /*27b0*/  ULEA UR5, UR5, UR6, 0x3 ;  /* 0x0000000605057291 */ /* 0x000fe2000f8e18ff */
[----:B-1----:R-:W-:-:S04]  /*27c0*/  LOP3.LUT R3, R2, UR4, RZ, 0x3c, !PT ;  /* 0x0000000402037c12 */ /* 0x002fc8000f8e3cff */
[----:B------:R-:W-:Y:S01]  /*27d0*/  SHF.L.U32 R3, R3, 0x1f, RZ ;  /* 0x0000001f03037819 */ /* 0x000fe200000006ff */
[----:B---3--:R-:W-:-:S07]  /*27e0*/  IMAD.U32 R0, RZ, RZ, UR5 ;  /* 0x00000005ff007e24 */ /* 0x008fce000f8e00ff */
.L_x_47:
[----:B-1----:R1:W2:Y:S02]  /*27f0*/  SYNCS.PHASECHK.TRANS64.TRYWAIT P0, [R0+URZ], R3 ;  /* 0x00000003000075a7 */ /* 0x0022a400080011ff */
[----:B--2---:R-:W-:Y:S05]  /*2800*/  @!P0 NANOSLEEP.SYNCS 0x989680 ;  /* 0x009896800000895d */ /* 0x004fea0003900000 */
[----:B------:R-:W2:Y:S02]  /*2810*/  @!P0 SYNCS.PHASECHK.TRANS64 P0, [R0+URZ], R3 ;  /* 0x00000003000085a7 */ /* 0x000ea400080010ff */
[----:B--2---:R-:W-:Y:S05]  /*2820*/  @P0 EXIT ;  /* 0x000000000000094d */ /* 0x004fea0003800000 */
[----:B------:R-:W-:Y:S05]  /*2830*/  BRA `(.L_x_47) ;  /* 0xfffffffc00ec7947 */ /* 0x000fea000383ffff */
.L_x_22:
[----:B------:R-:W-:-:S04]  /*2840*/  UISETP.NE.AND UP1, UPT, UR37, URZ, UPT ;  /* 0x000000ff2500728c */ /* 0x000fc8000bf25270 */
[----:B------:R-:W-:-:S09]  /*2850*/  UISETP.NE.OR UP1, UPT, UR10, 0x1, UP1 ;  /* 0x000000010a00788c */ /* 0x000fd20008f25670 */
[----:B------:R-:W-:Y:S05]  /*2860*/  BRA.U UP1, `(.L_x_48) ;  /* 0x00000005014c7547 */ /* 0x000fea000b800000 */
[----:B------:R-:W-:Y:S01]  /*2870*/  HFMA2 R11, -RZ, RZ, 0, 0 ;  /* 0x00000000ff0b7431 */ /* 0x000fe200000001ff */
[----:B------:R-:W-:Y:S01]  /*2880*/  ISETP.GE.U32.AND P2, PT, R10, 0x2, PT ;  /* 0x000000020a00780c */ /* 0x000fe20003f46070 */
[----:B------:R-:W-:Y:S01]  /*2890*/  IMAD.MOV.U32 R12, RZ, RZ, 0x1 ;  /* 0x00000001ff0c7424 */ /* 0x000fe200078e00ff */
[----:B------:R-:W-:Y:S01]  /*28a0*/  CS2R R8, SRZ ;  /* 0x0000000000087805 */ /* 0x000fe2000001ff00 */
[----:B------:R-:W-:Y:S01]  /*28b0*/  IMAD.MOV.U32 R3, RZ, RZ, RZ ;  /* 0x000000ffff037224 */ /* 0x000fe200078e00ff */
[----:B------:R-:W-:Y:S01]  /*28c0*/  UMOV UR4, 0x400 ;  /* 0x0000040000047882 */ /* 0x000fe20000000000 */
[----:B------:R-:W-:Y:S01]  /*28d0*/  UMOV UR6, URZ ;  /* 0x000000ff00067c82 */ /* 0x000fe20008000000 */
[----:B------:R-:W-:-:S12]  /*28e0*/  ULEA UR37, UR37, UR4, 0x18 ;  /* 0x0000000425257291 */ /* 0x000fd8000f8ec0ff */
.L_x_52:
[----:B------:R-:W-:Y:S02]  /*28f0*/  LEA R0, R3, UR37, 0x3 ;  /* 0x0000002503007c11 */ /* 0x000fe4000f8e18ff */
[----:B------:R-:W-:-:S03]  /*2900*/  SHF.L.U32 R5, R8, 0x1f, RZ ;  /* 0x0000001f08057819 */ /* 0x000fc600000006ff */
[----:B------:R-:W-:Y:S01]  /*2910*/  VIADD R4, R0, 0xf0 ;  /* 0x000000f000047836 */ /* 0x000fe20000000000 */
[----:B------:R-:W1:Y:S02]  /*2920*/  SYNCS.PHASECHK.TRANS64.TRYWAIT P0, [R0+URZ+0xe0], R5 ;  /* 0x0000e005000075a7 */ /* 0x000e6400080011ff */
[----:B-1----:R-:W-:Y:S05]  /*2930*/  @!P0 BRA `(.L_x_49) ;  /* 0x000000b400308947 */ /* 0x002fea0003800000 */
.L_x_336:
[----:B------:R-:W-:Y:S01]  /*2940*/  ULEA UR5, UR6, UR37, 0x3 ;  /* 0x0000002506057291 */ /* 0x000fe2000f8e18ff */
[----:B------:R-:W-:Y:S01]  /*2950*/  PRMT R4, RZ, 0x654, R4 ;  /* 0x00000654ff047816 */ /* 0x000fe20000000004 */
[----:B-1----:R-:W-:Y:S01]  /*2960*/  @!P2 IMAD.MOV.U32 R5, RZ, RZ, 0x10 ;  /* 0x00000010ff05a424 */ /* 0x002fe200078e00ff */
[----:B------:R-:W-:Y:S01]  /*2970*/  SHF.L.U32 R7, R12, 0x1f, RZ ;  /* 0x0000001f0c077819 */ /* 0x000fe200000006ff */
[----:B------:R-:W-:Y:S01]  /*2980*/  UIADD3 UR4, UPT, UPT, UR5, 0xa0, URZ ;  /* 0x000000a005047890 */ /* 0x000fe2000fffe0ff */
[----:B------:R1:W-:Y:S05]  /*2990*/  SYNCS.ARRIVE.TRANS64.RED.A1T0 RZ, [R4+URZ], RZ ;  /* 0x000000ff04ff79a7 */ /* 0x0003ea00081004ff */
[----:B------:R-:W-:Y:S01]  /*29a0*/  IMAD.U32 R13, RZ, RZ, UR4 ;  /* 0x00000004ff0d7e24 */ /* 0x000fe2000f8e00ff */
[----:B------:R-:W2:Y:S04]  /*29b0*/  SYNCS.PHASECHK.TRANS64.TRYWAIT P0, [UR5+0xb0], R7 ;  /* 0x0000b007ff0075a7 */ /* 0x000ea80008001105 */
[----:B------:R-:W-:Y:S01]  /*29c0*/  PRMT R13, R10, 0x654, R13 ;  /* 0x000006540a0d7816 */ /* 0x000fe2000000000d */
[----:B-12---:R-:W-:Y:S06]  /*29d0*/  @!P0 BRA `(.L_x_50) ;  /* 0x000000b4001c8947 */ /* 0x006fec0003800000 */
.L_x_338:
[----:B------:R-:W-:Y:S01]  /*29e0*/  ULEA UR4, UR6, UR37, 0x4 ;  /* 0x0000002506047291 */ /* 0x000fe2000f8e20ff */
[----:B------:R-:W-:Y:S01]  /*29f0*/  SEL R2, R13, R2, !P2 ;  /* 0x000000020d027207 */ /* 0x000fe20005000000 */
[----:B------:R-:W-:Y:S01]  /*2a00*/  UIADD3 UR5, UPT, UPT, UR5, 0xa0, URZ ;  /* 0x000000a005057890 */ /* 0x000fe2000fffe0ff */
[----:B-1----:R-:W-:Y:S01]  /*2a10*/  LEA R0, R11, UR37, 0x3 ;  /* 0x000000250b007c11 */ /* 0x002fe2000f8e18ff */
[----:B------:R-:W-:Y:S01]  /*2a20*/  UIADD3 UR4, UPT, UPT, UR4, 0x110, URZ ;  /* 0x0000011004047890 */ /* 0x000fe2000fffe0ff */
[----:B------:R1:W-:Y:S01]  /*2a30*/  @!P2 SYNCS.ARRIVE.TRANS64.RED RZ, [R2+URZ], R5 ;  /* 0x0000000502ffa9a7 */ /* 0x0003e200080004ff */
[----:B------:R-:W-:Y:S01]  /*2a40*/  UIADD3 UR6, UPT, UPT, UR6, 0x1, URZ ;  /* 0x0000000106067890 */ /* 0x000fe2000fffe0ff */
[----:B------:R-:W-:-:S03]  /*2a50*/  VIADD R3, R3, 0x1 ;  /* 0x0000000103037836 */ /* 0x000fc60000000000 */
[----:B------:R-:W-:Y:S02]  /*2a60*/  UISETP.NE.AND UP0, UPT, UR6, 0x2, UPT ;  /* 0x000000020600788c */ /* 0x000fe4000bf05270 */
[----:B------:R-:W-:Y:S01]  /*2a70*/  ISETP.NE.AND P0, PT, R3, 0x2, PT ;  /* 0x000000020300780c */ /* 0x000fe20003f05270 */
[----:B------:R-:W-:Y:S06]  /*2a80*/  UGETNEXTWORKID.BROADCAST [UR4], [UR5] ;  /* 0x00000000040073ca */ /* 0x000fec0008000100 */
[----:B------:R-:W-:Y:S02]  /*2a90*/  USEL UR4, URZ, 0x1, UP0 ;  /* 0x00000001ff047887 */ /* 0x000fe40008000000 */
[----:B------:R-:W-:-:S04]  /*2aa0*/  USEL UR6, UR6, URZ, UP0 ;  /* 0x000000ff06067287 */ /* 0x000fc80008000000 */
[----:B------:R-:W-:Y:S02]  /*2ab0*/  LOP3.LUT R12, R12, UR4, RZ, 0x3c, !PT ;  /* 0x000000040c0c7c12 */ /* 0x000fe4000f8e3cff */
[----:B-1----:R-:W-:-:S04]  /*2ac0*/  SHF.L.U32 R5, R9, 0x1f, RZ ;  /* 0x0000001f09057819 */ /* 0x002fc800000006ff */
[----:B------:R-:W1:Y:S02]  /*2ad0*/  SYNCS.PHASECHK.TRANS64.TRYWAIT P1, [R0+URZ+0xa0], R5 ;  /* 0x0000a005000075a7 */ /* 0x000e6400080211ff */
[----:B-1----:R-:W-:Y:S05]  /*2ae0*/  @!P1 BRA `(.L_x_51) ;  /* 0x000000b000f09947 */ /* 0x002fea0003800000 */
.L_x_339:
[----:B------:R-:W-:Y:S01]  /*2af0*/  LEA R4, R11, UR37, 0x4 ;  /* 0x000000250b047c11 */ /* 0x000fe2000f8e20ff */
[----:B-1----:R-:W-:Y:S01]  /*2b00*/  VIADD R0, R0, 0xb0 ;  /* 0x000000b000007836 */ /* 0x002fe20000000000 */
[----:B------:R-:W-:Y:S01]  /*2b10*/  SEL R3, R3, RZ, P0 ;  /* 0x000000ff03037207 */ /* 0x000fe20000000000 */
[----:B------:R-:W-:-:S03]  /*2b20*/  VIADD R11, R11, 0x1 ;  /* 0x000000010b0b7836 */ /* 0x000fc60000000000 */
[----:B------:R-:W1:Y:S01]  /*2b30*/  LDS.128 R4, [R4+0x110] ;  /* 0x0001100004047984 */ /* 0x000e620000000c00 */
[----:B------:R-:W-:Y:S02]  /*2b40*/  PRMT R0, RZ, 0x654, R0 ;  /* 0x00000654ff007816 */ /* 0x000fe40000000000 */
[C---:B------:R-:W-:Y:S01]  /*2b50*/  ISETP.NE.AND P1, PT, R11.reuse, 0x2, PT ;  /* 0x000000020b00780c */ /* 0x040fe20003f25270 */
[----:B------:R-:W-:Y:S01]  /*2b60*/  @!PT LDS RZ, [RZ] ;  /* 0x00000000fffff984 */ /* 0x000fe20000000800 */
[----:B------:R-:W-:Y:S01]  /*2b70*/  @!PT LDS RZ, [RZ] ;  /* 0x00000000fffff984 */ /* 0x000fe20000000800 */
[----:B------:R-:W-:Y:S01]  /*2b80*/  @!PT LDS RZ, [RZ] ;  /* 0x00000000fffff984 */ /* 0x000fe20000000800 */
[----:B------:R-:W-:Y:S01]  /*2b90*/  @!PT LDS RZ, [RZ] ;  /* 0x00000000fffff984 */ /* 0x000fe20000000800 */
[----:B------:R2:W-:Y:S06]  /*2ba0*/  MEMBAR.ALL.CTA ;  /* 0x0000000000007992 */ /* 0x0005ec0000008000 */
[----:B--2---:R-:W2:Y:S01]  /*2bb0*/  FENCE.VIEW.ASYNC.S ;  /* 0x00000000000073c6 */ /* 0x004ea20000000000 */
[----:B------:R-:W-:Y:S01]  /*2bc0*/  SEL R11, R11, RZ, P1 ;  /* 0x000000ff0b0b7207 */ /* 0x000fe20000800000 */
[----:B--2---:R2:W-:Y:S01]  /*2bd0*/  SYNCS.ARRIVE.TRANS64.RED.A1T0 RZ, [R0+URZ], RZ ;  /* 0x000000ff00ff79a7 */ /* 0x0045e200081004ff */
[----:B-1----:R-:W-:-:S02]  /*2be0*/  LOP3.LUT P3, RZ, R6, 0x1, RZ, 0xc0, !PT ;  /* 0x0000000106ff7812 */ /* 0x002fc4000786c0ff */
[----:B------:R-:W-:-:S04]  /*2bf0*/  SEL R5, RZ, 0x1, P0 ;  /* 0x00000001ff057807 */ /* 0x000fc80000000000 */
[----:B------:R-:W-:Y:S02]  /*2c00*/  LOP3.LUT R8, R8, R5, RZ, 0x3c, !PT ;  /* 0x0000000508087212 */ /* 0x000fe400078e3cff */
[----:B--2---:R-:W-:-:S04]  /*2c10*/  SEL R0, RZ, 0x1, P1 ;  /* 0x00000001ff007807 */ /* 0x004fc80000800000 */
[----:B------:R-:W-:Y:S01]  /*2c20*/  LOP3.LUT R9, R9, R0, RZ, 0x3c, !PT ;  /* 0x0000000009097212 */ /* 0x000fe200078e3cff */
[----:B------:R-:W-:Y:S06]  /*2c30*/  @P3 BRA `(.L_x_52) ;  /* 0xfffffffc002c3947 */ /* 0x000fec000383ffff */
[----:B------:R-:W-:Y:S01]  /*2c40*/  ULEA UR5, UR6, UR37, 0x3 ;  /* 0x0000002506057291 */ /* 0x000fe2000f8e18ff */
[----:B------:R-:W-:-:S08]  /*2c50*/  SHF.L.U32 R3, R12, 0x1f, RZ ;  /* 0x0000001f0c037819 */ /* 0x000fd000000006ff */
[----:B------:R-:W1:Y:S02]  /*2c60*/  SYNCS.PHASECHK.TRANS64 P0, [UR5+0xb0], R3 ;  /* 0x0000b003ff0075a7 */ /* 0x000e640008001005 */
[----:B-1----:R-:W-:Y:S05]  /*2c70*/  @P0 BRA `(.L_x_53) ;  /* 0x0000000000080947 */ /* 0x002fea0003800000 */
[----:B------:R-:W1:Y:S02]  /*2c80*/  SYNCS.PHASECHK.TRANS64.TRYWAIT P0, [UR5+0xb0], R3 ;  /* 0x0000b003ff0075a7 */ /* 0x000e640008001105 */
[----:B-1----:R-:W-:Y:S05]  /*2c90*/  @!P0 BRA `(.L_x_54) ;  /* 0x000000b000988947 */ /* 0x002fea0003800000 */
.L_x_53:
[----:B------:R-:W-:-:S04]  /*2ca0*/  UIADD3 UR4, UPT, UPT, UR6, 0x1, URZ ;  /* 0x0000000106047890 */ /* 0x000fc8000fffe0ff */
[----:B------:R-:W-:-:S04]  /*2cb0*/  UISETP.NE.AND UP0, UPT, UR4, 0x2, UPT ;  /* 0x000000020400788c */ /* 0x000fc8000bf05270 */
[----:B------:R-:W-:Y:S02]  /*2cc0*/  USEL UR7, URZ, 0x1, UP0 ;  /* 0x00000001ff077887 */ /* 0x000fe40008000000 */
[----:B------:R-:W-:-:S04]  /*2cd0*/  USEL UR4, UR4, URZ, UP0 ;  /* 0x000000ff04047287 */ /* 0x000fc80008000000 */
[----:B------:R-:W-:Y:S01]  /*2ce0*/  ULEA UR4, UR4, UR37, 0x3 ;  /* 0x0000002504047291 */ /* 0x000fe2000f8e18ff */
[----:B-1----:R-:W-:-:S04]  /*2cf0*/  LOP3.LUT R3, R12, UR7, RZ, 0x3c, !PT ;  /* 0x000000070c037c12 */ /* 0x002fc8000f8e3cff */
[----:B------:R-:W-:-:S04]  /*2d00*/  SHF.L.U32 R0, R3, 0x1f, RZ ;  /* 0x0000001f03007819 */ /* 0x000fc800000006ff */
[----:B------:R-:W1:Y:S02]  /*2d10*/  SYNCS.PHASECHK.TRANS64 P0, [UR4+0xb0], R0 ;  /* 0x0000b000ff0075a7 */ /* 0x000e640008001004 */
[----:B-1----:R-:W-:Y:S05]  /*2d20*/  @P0 EXIT ;  /* 0x000000000000094d */ /* 0x002fea0003800000 */
[----:B------:R-:W-:Y:S02]  /*2d30*/  SHF.L.U32 R3, R3, 0x1f, RZ ;  /* 0x0000001f03037819 */ /* 0x000fe400000006ff */
[----:B------:R-:W-:-:S07]  /*2d40*/  MOV R0, UR4 ;  /* 0x0000000400007c02 */ /* 0x000fce0008000f00 */
.L_x_55:
[----:B-1----:R1:W2:Y:S02]  /*2d50*/  SYNCS.PHASECHK.TRANS64.TRYWAIT P0, [R0+URZ+0xb0], R3 ;  /* 0x0000b003000075a7 */ /* 0x0022a400080011ff */
[----:B--2---:R-:W-:Y:S05]  /*2d60*/  @!P0 NANOSLEEP.SYNCS 0x989680 ;  /* 0x009896800000895d */ /* 0x004fea0003900000 */
[----:B------:R-:W2:Y:S02]  /*2d70*/  @!P0 SYNCS.PHASECHK.TRANS64 P0, [R0+URZ+0xb0], R3 ;  /* 0x0000b003000085a7 */ /* 0x000ea400080010ff */
[----:B--2---:R-:W-:Y:S05]  /*2d80*/  @P0 EXIT ;  /* 0x000000000000094d */ /* 0x004fea0003800000 */
[----:B------:R-:W-:Y:S05]  /*2d90*/  BRA `(.L_x_55) ;  /* 0xfffffffc00ec7947 */ /* 0x000fea000383ffff */
.L_x_48:
[----:B------:R-:W-:Y:S05]  /*2da0*/  BRA.U UP4, `(.L_x_56) ;  /* 0x0000001104907547 */ /* 0x000fea000b800000 */
[----:B------:R-:W-:Y:S01]  /*2db0*/  UMOV UR6, 0x40 ;  /* 0x0000004000067882 */ /* 0x000fe20000000000 */
[----:B------:R-:W-:Y:S01]  /*2dc0*/  NOP ;  /* 0x0000000000007918 */ /* 0x000fe20000000000 */
[----:B------:R-:W-:Y:S01]  /*2dd0*/  ULEA UR6, UR37, UR6, 0x18 ;  /* 0x0000000625067291 */ /* 0x000fe2000f8ec0ff */
[----:B------:R-:W-:Y:S02]  /*2de0*/  UMOV UR7, 0x400 ;  /* 0x0000040000077882 */ /* 0x000fe40000000000 */
[----:B------:R-:W-:-:S06]  /*2df0*/  ULEA UR37, UR37, UR7, 0x18 ;  /* 0x0000000725257291 */ /* 0x000fcc000f8ec0ff */
[----:B------:R-:W1:Y:S02]  /*2e00*/  LDS.U8 R2, [UR6+0x1c] ;  /* 0x00001c06ff027984 */ /* 0x000e640008000000 */
[----:B-1----:R-:W-:-:S13]  /*2e10*/  ISETP.NE.AND P0, PT, R2, RZ, PT ;  /* 0x000000ff0200720c */ /* 0x002fda0003f05270 */
[----:B------:R-:W-:Y:S05]  /*2e20*/  @P0 BRA `(.L_x_57) ;  /* 0x0000000400080947 */ /* 0x000fea0003800000 */
[----:B------:R-:W-:Y:S02]  /*2e30*/  UISETP.NE.U32.AND UP0, UPT, UR5, 0x1, UPT ;  /* 0x000000010500788c */ /* 0x000fe4000bf05070 */
[----:B------:R-:W-:-:S07]  /*2e40*/  UIADD3 UR8, UPT, UPT, UR6, 0x8, URZ ;  /* 0x0000000806087890 */ /* 0x000fce000fffe0ff */
[----:B------:R-:W-:Y:S05]  /*2e50*/  BRA.U !UP0, `(.L_x_58) ;  /* 0x00000001089c7547 */ /* 0x000fea000b800000 */
[----:B------:R-:W-:Y:S01]  /*2e60*/  ELECT P0, URZ, PT ;  /* 0x0000000000ff782f */ /* 0x000fe20003800000 */
[----:B------:R-:W-:-:S12]  /*2e70*/  BSSY B0, `(.L_x_58) ;  /* 0x0000025000007945 */ /* 0x000fd80003800000 */
[----:B------:R-:W-:Y:S05]  /*2e80*/  @!P0 BRA `(.L_x_59) ;  /* 0x00000000008c8947 */ /* 0x000fea0003800000 */
[----:B------:R-:W-:-:S05]  /*2e90*/  UMOV UR7, 0x10 ;  /* 0x0000001000077882 */ /* 0x000fca0000000000 */
[----:B------:R-:W-:Y:S04]  /*2ea0*/  DEPBAR.LE SB1, 0x36 ;  /* 0x00009d800000791a */ /* 0x000fe80000000000 */
[----:B------:R-:W1:Y:S02]  /*2eb0*/  UTCATOMSWS.2CTA.FIND_AND_SET.ALIGN UP1, UR7, UR7 ;  /* 0x00000007000775e3 */ /* 0x000e640008220800 */
[----:B-1----:R-:W-:Y:S01]  /*2ec0*/  MOV R11, UR7 ;  /* 0x00000007000b7c02 */ /* 0x002fe20008000f00 */
[----:B------:R-:W-:Y:S06]  /*2ed0*/  BRA.U UP1, `(.L_x_60) ;  /* 0x0000000101187547 */ /* 0x000fec000b800000 */
.L_x_61:
[----:B------:R-:W-:Y:S05]  /*2ee0*/  NANOSLEEP 0x64 ;  /* 0x000000640000795d */ /* 0x000fea0003800000 */
[----:B------:R-:W-:-:S05]  /*2ef0*/  UMOV UR7, 0x10 ;  /* 0x0000001000077882 */ /* 0x000fca0000000000 */
[----:B------:R-:W-:Y:S04]  /*2f00*/  DEPBAR.LE SB1, 0x36 ;  /* 0x00009d800000791a */ /* 0x000fe80000000000 */
[----:B------:R-:W1:Y:S02]  /*2f10*/  UTCATOMSWS.2CTA.FIND_AND_SET.ALIGN UP1, UR7, UR7 ;  /* 0x00000007000775e3 */ /* 0x000e640008220800 */
[----:B-1----:R-:W-:Y:S01]  /*2f20*/  MOV R11, UR7 ;  /* 0x00000007000b7c02 */ /* 0x002fe20008000f00 */
[----:B------:R-:W-:Y:S05]  /*2f30*/  BRA.U !UP1, `(.L_x_61) ;  /* 0xfffffffd09e87547 */ /* 0x000fea000b83ffff */
.L_x_60:
[----:B------:R-:W1:Y:S01]  /*2f40*/  LDS R5, [UR6+0x10] ;  /* 0x00001006ff057984 */ /* 0x000e620008000800 */
[----:B------:R-:W-:Y:S01]  /*2f50*/  IMAD.U32 R3, RZ, RZ, UR37 ;  /* 0x00000025ff037e24 */ /* 0x000fe2000f8e00ff */
[----:B------:R-:W-:-:S03]  /*2f60*/  MOV R2, UR4 ;  /* 0x0000000400027c02 */ /* 0x000fc60008000f00 */
[----:B------:R-:W-:Y:S01]  /*2f70*/  VIADD R3, R3, 0x130 ;  /* 0x0000013003037836 */ /* 0x000fe20000000000 */
[----:B-1----:R-:W-:-:S04]  /*2f80*/  SHF.L.U32 R5, R5, 0x1f, RZ ;  /* 0x0000001f05057819 */ /* 0x002fc800000006ff */
[----:B------:R-:W1:Y:S02]  /*2f90*/  SYNCS.PHASECHK.TRANS64.TRYWAIT P0, [UR6+0x8], R5 ;  /* 0x00000805ff0075a7 */ /* 0x000e640008001106 */
[----:B-1----:R-:W-:Y:S05]  /*2fa0*/  @P0 BRA `(.L_x_62) ;  /* 0x0000000000080947 */ /* 0x002fea0003800000 */
[----:B------:R-:W1:Y:S02]  /*2fb0*/  SYNCS.PHASECHK.TRANS64.TRYWAIT P0, [UR6+0x8], R5 ;  /* 0x00000805ff0075a7 */ /* 0x000e640008001106 */
[----:B-1----:R-:W-:Y:S05]  /*2fc0*/  @!P0 BRA `(.L_x_63) ;  /* 0x000000ac00e48947 */ /* 0x002fea0003800000 */
.L_x_62:
[----:B-1----:R-:W-:Y:S01]  /*2fd0*/  HFMA2 R4, -RZ, RZ, 0, 5.9604644775390625e-08 ;  /* 0x00000001ff047431 */ /* 0x002fe200000001ff */
[----:B------:R-:W-:Y:S01]  /*2fe0*/  UPRMT UR7, UR4, 0x654, UR8 ;  /* 0x0000065404077896 */ /* 0x000fe20008000008 */
[----:B------:R-:W-:Y:S01]  /*2ff0*/  IMAD.MOV.U32 R6, RZ, RZ, 0xffff ;  /* 0x0000ffffff067424 */ /* 0x000fe200078e00ff */
[----:B------:R-:W-:Y:S01]  /*3000*/  PRMT R2, R2, 0x654, R3 ;  /* 0x0000065402027816 */ /* 0x000fe20000000003 */
[----:B------:R-:W-:Y:S02]  /*3010*/  IMAD.MOV.U32 R5, RZ, RZ, 0x4 ;  /* 0x00000004ff057424 */ /* 0x000fe400078e00ff */
[----:B------:R-:W-:Y:S01]  /*3020*/  IMAD.SHL.U32 R9, R11, 0x20, RZ ;  /* 0x000000200b097824 */ /* 0x000fe200078e00ff */
[----:B------:R-:W-:Y:S02]  /*3030*/  MOV R3, UR7 ;  /* 0x0000000700037c02 */ /* 0x000fe40008000f00 */
[-C--:B------:R-:W-:Y:S01]  /*3040*/  SHF.L.U32 R7, R6, R11.reuse, RZ ;  /* 0x0000000b06077219 */ /* 0x080fe200000006ff */
[----:B------:R1:W-:Y:S01]  /*3050*/  SYNCS.ARRIVE.TRANS64.RED RZ, [UR7], R5 ;  /* 0x00000005ffff79a7 */ /* 0x0003e20008000407 */
[----:B------:R-:W-:Y:S01]  /*3060*/  SHF.L.U32 R6, R4, R11, RZ ;  /* 0x0000000b04067219 */ /* 0x000fe200000006ff */
[----:B------:R1:W-:Y:S04]  /*3070*/  STS [UR37+0x130], R9 ;  /* 0x00013009ff007988 */ /* 0x0003e80008000825 */
[----:B------:R1:W-:Y:S04]  /*3080*/  STAS [R2.64], R11 ;  /* 0x0000000b02007dbd */ /* 0x0003e8000c0008ff */
[----:B------:R1:W-:Y:S04]  /*3090*/  ATOMS.OR RZ, [UR6+0x14], R7 ;  /* 0x00001407ffff798c */ /* 0x0003e8000b000006 */
[----:B------:R1:W-:Y:S04]  /*30a0*/  ATOMS.OR RZ, [UR6+0x18], R6 ;  /* 0x00001806ffff798c */ /* 0x0003e8000b000006 */
[----:B------:R1:W-:Y:S02]  /*30b0*/  ATOMS.XOR RZ, [UR6+0x10], R4 ;  /* 0x00001004ffff798c */ /* 0x0003e4000b800006 */
.L_x_59:
[----:B------:R-:W-:Y:S05]  /*30c0*/  BSYNC B0 ;  /* 0x0000000000007941 */ /* 0x000fea0003800000 */
.L_x_58:
[----:B------:R-:W-:Y:S05]  /*30d0*/  BRA.U UP0, `(.L_x_64) ;  /* 0x00000001006c7547 */ /* 0x000fea000b800000 */
[----:B------:R-:W-:-:S03]  /*30e0*/  UMOV UR7, 0xffffffff ;  /* 0xffffffff00077882 */ /* 0x000fc60000000000 */
[----:B------:R-:W-:Y:S05]  /*30f0*/  BRA.DIV UR7, `(.L_x_65) ;  /* 0x000000ae07b07947 */ /* 0x000fea000b800000 */
[----:B------:R-:W-:-:S13]  /*3100*/  ELECT P6, URZ, PT ;  /* 0x0000000000ff782f */ /* 0x000fda00038c0000 */
.L_x_343:
[----:B------:R-:W-:Y:S05]  /*3110*/  @!P6 BRA `(.L_x_64) ;  /* 0x00000000005ce947 */ /* 0x000fea0003800000 */
[----:B-1----:R-:W1:Y:S02]  /*3120*/  LDS R3, [UR6+0x10] ;  /* 0x00001006ff037984 */ /* 0x002e640008000800 */
[----:B-1----:R-:W-:-:S04]  /*3130*/  SHF.L.U32 R3, R3, 0x1f, RZ ;  /* 0x0000001f03037819 */ /* 0x002fc800000006ff */
[----:B------:R-:W1:Y:S02]  /*3140*/  SYNCS.PHASECHK.TRANS64.TRYWAIT P0, [UR6+0x8], R3 ;  /* 0x00000803ff0075a7 */ /* 0x000e640008001106 */
[----:B-1----:R-:W-:Y:S05]  /*3150*/  @P0 BRA `(.L_x_66) ;  /* 0x0000000000080947 */ /* 0x002fea0003800000 */
[----:B------:R-:W1:Y:S02]  /*3160*/  SYNCS.PHASECHK.TRANS64.TRYWAIT P0, [UR6+0x8], R3 ;  /* 0x00000803ff0075a7 */ /* 0x000e640008001106 */
[----:B-1----:R-:W-:Y:S05]  /*3170*/  @!P0 BRA `(.L_x_67) ;  /* 0x000000ac00b08947 */ /* 0x002fea0003800000 */
.L_x_66:
[----:B------:R-:W2:Y:S01]  /*3180*/  LDS R5, [UR37+0x130] ;  /* 0x00013025ff057984 */ /* 0x000ea20008000800 */
[----:B-1----:R-:W-:Y:S02]  /*3190*/  HFMA2 R2, -RZ, RZ, 0, 5.9604644775390625e-08 ;  /* 0x00000001ff027431 */ /* 0x002fe400000001ff */
[----:B------:R-:W-:Y:S01]  /*31a0*/  IMAD.MOV.U32 R3, RZ, RZ, 0xffff ;  /* 0x0000ffffff037424 */ /* 0x000fe200078e00ff */
[----:B------:R-:W-:Y:S01]  /*31b0*/  UPRMT UR7, UR4, 0x654, UR8 ;  /* 0x0000065404077896 */ /* 0x000fe20008000008 */
[----:B--2---:R-:W-:-:S03]  /*31c0*/  IMAD.SHL.U32 R4, R5, 0x20, RZ ;  /* 0x0000002005047824 */ /* 0x004fc600078e00ff */
[-C--:B------:R-:W-:Y:S02]  /*31d0*/  SHF.L.U32 R3, R3, R5.reuse, RZ ;  /* 0x0000000503037219 */ /* 0x080fe400000006ff */
[----:B------:R-:W-:Y:S01]  /*31e0*/  SHF.L.U32 R5, R2, R5, RZ ;  /* 0x0000000502057219 */ /* 0x000fe200000006ff */
[----:B------:R2:W-:Y:S04]  /*31f0*/  STS [UR37+0x130], R4 ;  /* 0x00013004ff007988 */ /* 0x0005e80008000825 */
[----:B------:R2:W-:Y:S04]  /*3200*/  ATOMS.OR RZ, [UR6+0x14], R3 ;  /* 0x00001403ffff798c */ /* 0x0005e8000b000006 */
[----:B------:R2:W-:Y:S01]  /*3210*/  ATOMS.OR RZ, [UR6+0x18], R5 ;  /* 0x00001805ffff798c */ /* 0x0005e2000b000006 */
[----:B------:R-:W-:Y:S03]  /*3220*/  SYNCS.ARRIVE.TRANS64.RED.A1T0 RZ, [UR7], RZ ;  /* 0x000000ffffff79a7 */ /* 0x000fe60008100407 */
[----:B------:R2:W-:Y:S01]  /*3230*/  ATOMS.XOR RZ, [UR6+0x10], R2 ;  /* 0x00001002ffff798c */ /* 0x0005e2000b800006 */
[----:B------:R-:W-:Y:S05]  /*3240*/  BRA `(.L_x_64) ;  /* 0x0000000000107947 */ /* 0x000fea0003800000 */
.L_x_57:
[----:B------:R-:W-:-:S05]  /*3250*/  MOV R2, 0xffffffff ;  /* 0xffffffff00027802 */ /* 0x000fca0000000f00 */
[----:B------:R1:W-:Y:S02]  /*3260*/  STS [UR37+0x130], R2 ;  /* 0x00013002ff007988 */ /* 0x0003e40008000825 */
[----:B-1----:R-:W-:Y:S02]  /*3270*/  MOV R2, 0x3290 ;  /* 0x0000329000027802 */ /* 0x002fe40000000f00 */
[----:B-----5:R-:W-:Y:S05]  /*3280*/  CALL.REL.NOINC `($__internal_1_$__cuda_sm10x_tcgen05_guardrail_trap_phase_invalid_during_alloc) ;  /* 0x000000b400147944 */ /* 0x020fea0003c00000 */
.L_x_64:
[----:B------:R-:W-:Y:S05]  /*3290*/  WARPSYNC.ALL ;  /* 0x0000000000007948 */ /* 0x000fea0003800000 */
[----:B------:R-:W3:Y:S01]  /*32a0*/  S2UR UR7, SR_CgaCtaId ;  /* 0x00000000000779c3 */ /* 0x000ee20000008800 */
[----:B------:R-:W-:Y:S01]  /*32b0*/  UMOV UR6, 0x400 ;  /* 0x0000040000067882 */ /* 0x000fe20000000000 */
[----:B------:R-:W-:-:S06]  /*32c0*/  NOP ;  /* 0x0000000000007918 */ /* 0x000fcc0000000000 */
[----:B------:R-:W-:Y:S06]  /*32d0*/  BAR.ARV 0x6, 0xa0 ;  /* 0x0182800000007b1d */ /* 0x000fec0000002000 */
[----:B------:R-:W4:Y:S01]  /*32e0*/  LDCU UR8, c[0x0][0x38c] ;  /* 0x00007180ff0877ac */ /* 0x000f220008000800 */
[----:B------:R-:W-:Y:S01]  /*32f0*/  LOP3.LUT R0, R0, 0xffff, RZ, 0xc0, !PT ;  /* 0x0000ffff00007812 */ /* 0x000fe200078ec0ff */
[----:B-1----:R-:W-:Y:S01]  /*3300*/  IMAD.MOV.U32 R9, RZ, RZ, 0x1 ;  /* 0x00000001ff097424 */ /* 0x002fe200078e00ff */
[----:B------:R-:W-:Y:S01]  /*3310*/  LOP3.LUT R8, R8, 0xffff, RZ, 0xc0, !PT ;  /* 0x0000ffff08087812 */ /* 0x000fe200078ec0ff */
[----:B------:R-:W-:Y:S01]  /*3320*/  UMOV UR19, URZ ;  /* 0x000000ff00137c82 */ /* 0x000fe20008000000 */
[----:B------:R-:W-:Y:S01]  /*3330*/  R2UR UR11, R0 ;  /* 0x00000000000b72ca */ /* 0x000fe200000e0000 */
[----:B------:R-:W-:Y:S01]  /*3340*/  UMOV UR18, URZ ;  /* 0x000000ff00127c82 */ /* 0x000fe20008000000 */
[----:B------:R-:W-:Y:S01]  /*3350*/  R2UR UR12, R8 ;  /* 0x00000000080c72ca */ /* 0x000fe200000e0000 */
[----:B------:R-:W-:Y:S01]  /*3360*/  IMAD.MOV.U32 R8, RZ, RZ, RZ ;  /* 0x000000ffff087224 */ /* 0x000fe200078e00ff */
[----:B------:R-:W-:Y:S01]  /*3370*/  UMOV UR17, URZ ;  /* 0x000000ff00117c82 */ /* 0x000fe20008000000 */
[----:B---3--:R-:W-:-:S02]  /*3380*/  ULEA UR7, UR7, UR6, 0x18 ;  /* 0x0000000607077291 */ /* 0x008fc4000f8ec0ff */
[----:B------:R-:W-:Y:S02]  /*3390*/  UISETP.NE.AND UP2, UPT, UR5, URZ, UPT ;  /* 0x000000ff0500728c */ /* 0x000fe4000bf45270 */
[----:B------:R-:W-:Y:S02]  /*33a0*/  UIADD3 UR13, UPT, UPT, UR7, 0x10800, URZ ;  /* 0x00010800070d7890 */ /* 0x000fe4000fffe0ff */
[----:B------:R-:W-:Y:S02]  /*33b0*/  UIADD3 UR14, UPT, UPT, UR7, 0x24800, URZ ;  /* 0x00024800070e7890 */ /* 0x000fe4000fffe0ff */
[----:B----4-:R-:W-:Y:S01]  /*33c0*/  UIADD3 UR8, UPT, UPT, UR8, 0x3f, URZ ;  /* 0x0000003f08087890 */ /* 0x010fe2000fffe0ff */
[----:B--2---:R-:W1:Y:S01]  /*33d0*/  LDS R2, [UR7+0x130] ;  /* 0x00013007ff027984 */ /* 0x004e620008000800 */
[----:B------:R-:W-:Y:S02]  /*33e0*/  USHF.R.U32.HI UR13, URZ, 0x4, UR13 ;  /* 0x00000004ff0d7899 */ /* 0x000fe4000801160d */
[----:B------:R-:W-:-:S02]  /*33f0*/  USHF.R.S32.HI UR6, URZ, 0x1f, UR8 ;  /* 0x0000001fff067899 */ /* 0x000fc40008011408 */
[----:B------:R-:W-:Y:S02]  /*3400*/  USHF.R.U32.HI UR14, URZ, 0x4, UR14 ;  /* 0x00000004ff0e7899 */ /* 0x000fe4000801160e */
[----:B------:R-:W-:Y:S02]  /*3410*/  ULEA.HI UR6, UR6, UR8, URZ, 0x6 ;  /* 0x0000000806067291 */ /* 0x000fe4000f8f30ff */
[----:B------:R-:W-:Y:S02]  /*3420*/  ULOP3.LUT UR13, UR13, 0x3fff, URZ, 0xc0, !UPT ;  /* 0x00003fff0d0d7892 */ /* 0x000fe4000f8ec0ff */
[----:B------:R-:W-:Y:S02]  /*3430*/  USHF.R.S32.HI UR6, URZ, 0x6, UR6 ;  /* 0x00000006ff067899 */ /* 0x000fe40008011406 */
[----:B------:R-:W-:Y:S02]  /*3440*/  ULOP3.LUT UR14, UR14, 0x3fff, URZ, 0xc0, !UPT ;  /* 0x00003fff0e0e7892 */ /* 0x000fe4000f8ec0ff */
[----:B------:R-:W-:Y:S01]  /*3450*/  UISETP.LT.AND UP0, UPT, UR6, 0x1, UPT ;  /* 0x000000010600788c */ /* 0x000fe2000bf01270 */
[----:B------:R-:W-:Y:S01]  /*3460*/  UMOV UR28, 0x0 ;  /* 0x00000000001c7882 */ /* 0x000fe20000000000 */
[----:B------:R-:W-:Y:S01]  /*3470*/  UMOV UR29, 0x10400490 ;  /* 0x10400490001d7882 */ /* 0x000fe20000000000 */
[----:B------:R-:W-:-:S02]  /*3480*/  ULOP3.LUT UR13, UR13, 0x10000, URZ, 0xfc, !UPT ;  /* 0x000100000d0d7892 */ /* 0x000fc4000f8efcff */
[----:B------:R-:W-:Y:S02]  /*3490*/  ULOP3.LUT UR14, UR14, 0x10000, URZ, 0xfc, !UPT ;  /* 0x000100000e0e7892 */ /* 0x000fe4000f8efcff */
[----:B------:R-:W-:Y:S01]  /*34a0*/  USEL UR20, UR6, 0x1, !UP0 ;  /* 0x0000000106147887 */ /* 0x000fe2000c000000 */
[----:B------:R-:W-:Y:S01]  /*34b0*/  UMOV UR26, 0x0 ;  /* 0x00000000001a7882 */ /* 0x000fe20000000000 */
[----:B------:R-:W-:Y:S01]  /*34c0*/  UMOV UR27, 0x10400490 ;  /* 0x10400490001b7882 */ /* 0x000fe20000000000 */
[----:B------:R-:W-:Y:S01]  /*34d0*/  UMOV UR24, 0x0 ;  /* 0x0000000000187882 */ /* 0x000fe20000000000 */
[----:B------:R-:W-:Y:S01]  /*34e0*/  UMOV UR25, 0x10400490 ;  /* 0x1040049000197882 */ /* 0x000fe20000000000 */
[----:B------:R-:W-:Y:S01]  /*34f0*/  UMOV UR22, 0x0 ;  /* 0x0000000000167882 */ /* 0x000fe20000000000 */
[----:B------:R-:W-:Y:S01]  /*3500*/  UMOV UR23, 0x10400490 ;  /* 0x1040049000177882 */ /* 0x000fe20000000000 */
[----:B-1----:R-:W-:Y:S02]  /*3510*/  R2UR UR21, R2 ;  /* 0x00000000021572ca */ /* 0x002fe400000e0000 */
[----:B------:R-:W-:-:S13]  /*3520*/  CS2R R2, SRZ ;  /* 0x0000000000027805 */ /* 0x000fda000001ff00 */
.L_x_75:
[C---:B------:R-:W-:Y:S02]  /*3530*/  LEA R0, R8.reuse, UR7, 0x3 ;  /* 0x0000000708007c11 */ /* 0x040fe4000f8e18ff */
[----:B------:R-:W-:Y:S02]  /*3540*/  SHF.L.U32 R5, R3, 0x1f, RZ ;  /* 0x0000001f03057819 */ /* 0x000fe400000006ff */
[----:B------:R-:W-:Y:S02]  /*3550*/  LEA R4, R8, UR7, 0x4 ;  /* 0x0000000708047c11 */ /* 0x000fe4000f8e20ff */
[----:B------:R-:W1:Y:S02]  /*3560*/  SYNCS.PHASECHK.TRANS64.TRYWAIT P0, [R0+URZ+0xa0], R5 ;  /* 0x0000a005000075a7 */ /* 0x000e6400080011ff */
[----:B-1-34-:R-:W-:Y:S05]  /*3570*/  @!P0 BRA `(.L_x_68) ;  /* 0x000000a800c88947 */ /* 0x01afea0003800000 */
.L_x_344:
[----:B-1----:R-:W1:Y:S01]  /*3580*/  LDS.128 R4, [R4+0x110] ;  /* 0x0001100004047984 */ /* 0x002e620000000c00 */
[----:B------:R-:W-:Y:S02]  /*3590*/  VIADD R0, R0, 0xb0 ;  /* 0x000000b000007836 */ /* 0x000fe40000000000 */
[----:B------:R-:W-:Y:S01]  /*35a0*/  VIADD R8, R8, 0x1 ;  /* 0x0000000108087836 */ /* 0x000fe20000000000 */
[----:B------:R-:W-:Y:S01]  /*35b0*/  @!PT LDS RZ, [RZ] ;  /* 0x00000000fffff984 */ /* 0x000fe20000000800 */
[----:B------:R-:W-:Y:S01]  /*35c0*/  @!PT LDS RZ, [RZ] ;  /* 0x00000000fffff984 */ /* 0x000fe20000000800 */
[----:B------:R-:W-:Y:S01]  /*35d0*/  @!PT LDS RZ, [RZ] ;  /* 0x00000000fffff984 */ /* 0x000fe20000000800 */
[----:B------:R-:W-:Y:S01]  /*35e0*/  @!PT LDS RZ, [RZ] ;  /* 0x00000000fffff984 */ /* 0x000fe20000000800 */
[----:B------:R2:W-:Y:S06]  /*35f0*/  MEMBAR.ALL.CTA ;  /* 0x0000000000007992 */ /* 0x0005ec0000008000 */
[----:B--2---:R-:W2:Y:S01]  /*3600*/  FENCE.VIEW.ASYNC.S ;  /* 0x00000000000073c6 */ /* 0x004ea20000000000 */
[----:B------:R-:W-:-:S04]  /*3610*/  PRMT R0, RZ, 0x654, R0 ;  /* 0x00000654ff007816 */ /* 0x000fc80000000000 */
[----:B--2---:R2:W-:Y:S01]  /*3620*/  SYNCS.ARRIVE.TRANS64.RED.A1T0 RZ, [R0+URZ], RZ ;  /* 0x000000ff00ff79a7 */ /* 0x0045e200081004ff */
[----:B-1----:R-:W-:Y:S01]  /*3630*/  LOP3.LUT P1, RZ, R6, 0x1, RZ, 0xc0, !PT ;  /* 0x0000000106ff7812 */ /* 0x002fe2000782c0ff */
[----:B--2---:R-:W-:-:S12]  /*3640*/  BRA.U UP2, `(.L_x_69) ;  /* 0x0000000502087547 */ /* 0x004fd8000b800000 */
[----:B------:R-:W1:Y:S01]  /*3650*/  LDCU UR8, c[0x0][0x38c] ;  /* 0x00007180ff0877ac */ /* 0x000e620008000800 */
[----:B------:R-:W-:Y:S02]  /*3660*/  PLOP3.LUT P2, PT, PT, PT, PT, 0x80, 0x8 ;  /* 0x000000000008781c */ /* 0x000fe40003f4f070 */
[----:B------:R-:W-:Y:S01]  /*3670*/  SHF.L.U32 R5, R9, 0x1f, RZ ;  /* 0x0000001f09057819 */ /* 0x000fe200000006ff */
[----:B------:R-:W-:Y:S02]  /*3680*/  ULEA UR9, UR19, UR7, 0x3 ;  /* 0x0000000713097291 */ /* 0x000fe4000f8e18ff */
[----:B------:R-:W-:Y:S02]  /*3690*/  ULEA UR10, UR19, UR21, 0x8 ;  /* 0x00000015130a7291 */ /* 0x000fe4000f8e40ff */
[----:B-1----:R-:W-:-:S06]  /*36a0*/  UISETP.GE.AND UP0, UPT, UR8, 0x1, UPT ;  /* 0x000000010800788c */ /* 0x002fcc000bf06270 */
[----:B------:R-:W-:-:S05]  /*36b0*/  PLOP3.LUT P0, PT, PT, PT, UP0, 0x80, 0x8 ;  /* 0x000000000008781c */ /* 0x000fca0003f0f008 */
[----:B------:R-:W-:-:S08]  /*36c0*/  @UP0 ULEA UR8, UR18, UR7, 0x3 ;  /* 0x0000000712080291 */ /* 0x000fd0000f8e18ff */
[----:B------:R-:W-:-:S04]  /*36d0*/  @P0 SHF.L.U32 R0, R2, 0x1f, RZ ;  /* 0x0000001f02000819 */ /* 0x000fc800000006ff */
[----:B------:R1:W2:Y:S01]  /*36e0*/  @P0 SYNCS.PHASECHK.TRANS64.TRYWAIT P2, [UR8], R0 ;  /* 0x00000000ff0005a7 */ /* 0x0002a20008041108 */
[----:B------:R-:W3:Y:S02]  /*36f0*/  SYNCS.PHASECHK.TRANS64.TRYWAIT P0, [UR9+0xd0], R5 ;  /* 0x0000d005ff0075a7 */ /* 0x000ee40008001109 */
[----:B-123--:R-:W-:Y:S05]  /*3700*/  @!P0 BRA `(.L_x_70) ;  /* 0x000000a800788947 */ /* 0x00efea0003800000 */
.L_x_346:
[----:B------:R-:W-:Y:S01]  /*3710*/  UMOV UR16, UR17 ;  /* 0x0000001100107c82 */ /* 0x000fe20008000000 */
[----:B------:R-:W-:Y:S05]  /*3720*/  BRA.U !UP0, `(.L_x_71) ;  /* 0x0000000108c07547 */ /* 0x000fea000b800000 */
[----:B------:R-:W-:Y:S02]  /*3730*/  UIADD3 UR16, UPT, UPT, UR20, UR17, URZ ;  /* 0x0000001114107290 */ /* 0x000fe4000fffe0ff */
[----:B------:R-:W-:Y:S01]  /*3740*/  UPLOP3.LUT UP3, UPT, UPT, UPT, UPT, 0x40, 0x4 ;  /* 0x000000000004789c */ /* 0x000fe20003f6e870 */
[----:B------:R-:W-:Y:S01]  /*3750*/  UMOV UR15, UR6 ;  /* 0x00000006000f7c82 */ /* 0x000fe20008000000 */
[----:B------:R-:W-:-:S09]  /*3760*/  UMOV UR46, UR18 ;  /* 0x00000012002e7c82 */ /* 0x000fd20008000000 */
.L_x_74:
[----:B--2---:R-:W-:Y:S01]  /*3770*/  ULEA UR8, UR46, UR7, 0x3 ;  /* 0x000000072e087291 */ /* 0x004fe2000f8e18ff */
[----:B---3--:R-:W-:Y:S11]  /*3780*/  @P2 BRA `(.L_x_72) ;  /* 0x00000000000c2947 */ /* 0x008ff60003800000 */
[----:B-1----:R-:W-:Y:S04]  /*3790*/  SHF.L.U32 R5, R2, 0x1f, RZ ;  /* 0x0000001f02057819 */ /* 0x002fe800000006ff */
[----:B------:R-:W1:Y:S02]  /*37a0*/  SYNCS.PHASECHK.TRANS64.TRYWAIT P0, [UR8], R5 ;  /* 0x00000005ff0075a7 */ /* 0x000e640008001108 */
[----:B-1----:R-:W-:Y:S05]  /*37b0*/  @!P0 BRA `(.L_x_73) ;  /* 0x000000a800648947 */ /* 0x002fea0003800000 */
.L_x_72:
[----:B------:R-:W-:Y:S01]  /*37c0*/  UISETP.NE.AND UP0, UPT, UR15, 0x1, UPT ;  /* 0x000000010f00788c */ /* 0x000fe2000bf05270 */
[----:B------:R-:W-:Y:S01]  /*37d0*/  PLOP3.LUT P2, PT, PT, PT, PT, 0x80, 0x8 ;  /* 0x000000000008781c */ /* 0x000fe20003f4f070 */
[----:B------:R-:W-:Y:S02]  /*37e0*/  UIADD3 UR18, UPT, UPT, UR46, 0x1, URZ ;  /* 0x000000012e127890 */ /* 0x000fe4000fffe0ff */
[----:B------:R-:W-:Y:S02]  /*37f0*/  ULEA UR32, UR46, UR14, 0xa ;  /* 0x0000000e2e207291 */ /* 0x000fe4000f8e50ff */
[----:B------:R-:W-:Y:S01]  /*3800*/  UISETP.NE.AND UP1, UPT, UR18, 0x5, UPT ;  /* 0x000000051200788c */ /* 0x000fe2000bf25270 */
[----:B------:R-:W-:Y:S01]  /*3810*/  PLOP3.LUT P0, PT, PT, PT, UP0, 0x80, 0x8 ;  /* 0x000000000008781c */ /* 0x000fe20003f0f008 */
[----:B------:R-:W-:Y:S02]  /*3820*/  UIADD3 UR44, UPT, UPT, UR32, 0x2, URZ ;  /* 0x00000002202c7890 */ /* 0x000fe4000fffe0ff */
[----:B------:R-:W-:Y:S02]  /*3830*/  USEL UR31, URZ, 0x1, UP1 ;  /* 0x00000001ff1f7887 */ /* 0x000fe40008800000 */
[----:B------:R-:W-:Y:S02]  /*3840*/  USEL UR18, UR18, URZ, UP1 ;  /* 0x000000ff12127287 */ /* 0x000fe40008800000 */
[----:B------:R-:W-:Y:S02]  /*3850*/  UIADD3 UR40, UPT, UPT, UR32, 0x4, URZ ;  /* 0x0000000420287890 */ /* 0x000fe4000fffe0ff */
[----:B------:R-:W-:Y:S01]  /*3860*/  @UP0 ULEA UR30, UR18, UR7, 0x3 ;  /* 0x00000007121e0291 */ /* 0x000fe2000f8e18ff */
[----:B------:R-:W-:Y:S01]  /*3870*/  LOP3.LUT R2, R2, UR31, RZ, 0x3c, !PT ;  /* 0x0000001f02027c12 */ /* 0x000fe2000f8e3cff */
[----:B------:R-:W-:Y:S02]  /*3880*/  UIADD3 UR36, UPT, UPT, UR32, 0x6, URZ ;  /* 0x0000000620247890 */ /* 0x000fe4000fffe0ff */
[----:B------:R-:W-:Y:S01]  /*3890*/  UIADD3 UR8, UPT, UPT, UR8, 0x28, URZ ;  /* 0x0000002808087890 */ /* 0x000fe2000fffe0ff */
[----:B-1----:R-:W-:Y:S01]  /*38a0*/  @P0 SHF.L.U32 R0, R2, 0x1f, RZ ;  /* 0x0000001f02000819 */ /* 0x002fe200000006ff */
[----:B------:R-:W-:Y:S02]  /*38b0*/  UIADD3 UR17, UPT, UPT, UR17, 0x1, URZ ;  /* 0x0000000111117890 */ /* 0x000fe4000fffe0ff */
[----:B------:R-:W-:Y:S01]  /*38c0*/  UIADD3 UR15, UPT, UPT, UR15, -0x1, URZ ;  /* 0xffffffff0f0f7890 */ /* 0x000fe2000fffe0ff */
[----:B------:R2:W3:Y:S01]  /*38d0*/  @P0 SYNCS.PHASECHK.TRANS64.TRYWAIT P2, [UR30], R0 ;  /* 0x00000000ff0005a7 */ /* 0x0004e2000804111e */
[----:B------:R-:W-:Y:S02]  /*38e0*/  ULEA UR30, UR46, UR13, 0xa ;  /* 0x0000000d2e1e7291 */ /* 0x000fe4000f8e50ff */
[----:B------:R-:W-:Y:S02]  /*38f0*/  UISETP.NE.AND UP0, UPT, UR17, UR16, UPT ;  /* 0x000000101100728c */ /* 0x000fe4000bf05270 */
[----:B------:R-:W-:Y:S02]  /*3900*/  UIADD3 UR42, UPT, UPT, UR30, 0x2, URZ ;  /* 0x000000021e2a7890 */ /* 0x000fe4000fffe0ff */
[----:B------:R-:W-:Y:S02]  /*3910*/  UIADD3 UR38, UPT, UPT, UR30, 0x4, URZ ;  /* 0x000000041e267890 */ /* 0x000fe4000fffe0ff */
[----:B------:R-:W-:Y:S01]  /*3920*/  UIADD3 UR34, UPT, UPT, UR30, 0x6, URZ ;  /* 0x000000061e227890 */ /* 0x000fe2000fffe0ff */
[----:B------:R-:W-:Y:S01]  /*3930*/  UMOV UR33, 0x40004040 ;  /* 0x4000404000217882 */ /* 0x000fe20000000000 */
[----:B------:R-:W-:Y:S01]  /*3940*/  UMOV UR31, 0x40004040 ;  /* 0x40004040001f7882 */ /* 0x000fe20000000000 */
[----:B------:R-:W-:Y:S01]  /*3950*/  UMOV UR45, 0x40004040 ;  /* 0x40004040002d7882 */ /* 0x000fe20000000000 */
[----:B------:R2:W-:Y:S01]  /*3960*/  UTCHMMA.2CTA gdesc[UR30], gdesc[UR32], tmem[UR10], tmem[UR28], idesc[UR29], UP3 ;  /* 0x00ff1c201e0075ea */ /* 0x0005e20009a0000a */
[----:B------:R-:W-:Y:S01]  /*3970*/  UPLOP3.LUT UP3, UPT, UPT, UPT, UPT, 0x80, 0x8 ;  /* 0x000000000008789c */ /* 0x000fe20003f6f070 */
[----:B------:R-:W-:Y:S01]  /*3980*/  UMOV UR43, 0x40004040 ;  /* 0x40004040002b7882 */ /* 0x000fe20000000000 */
[----:B------:R-:W-:Y:S01]  /*3990*/  UMOV UR41, 0x40004040 ;  /* 0x4000404000297882 */ /* 0x000fe20000000000 */
[----:B------:R2:W-:Y:S01]  /*39a0*/  UTCHMMA.2CTA gdesc[UR42], gdesc[UR44], tmem[UR10], tmem[UR26], idesc[UR27], UPT ;  /* 0x00ff1a2c2a0075ea */ /* 0x0005e2000ba0000a */
[----:B------:R-:W-:Y:S01]  /*39b0*/  UMOV UR39, 0x40004040 ;  /* 0x4000404000277882 */ /* 0x000fe20000000000 */
[----:B------:R-:W-:Y:S01]  /*39c0*/  UMOV UR37, 0x40004040 ;  /* 0x4000404000257882 */ /* 0x000fe20000000000 */
[----:B------:R-:W-:Y:S01]  /*39d0*/  UMOV UR35, 0x40004040 ;  /* 0x4000404000237882 */ /* 0x000fe20000000000 */
[----:B------:R2:W-:Y:S01]  /*39e0*/  UTCHMMA.2CTA gdesc[UR38], gdesc[UR40], tmem[UR10], tmem[UR24], idesc[UR25], UPT ;  /* 0x00ff1828260075ea */ /* 0x0005e2000ba0000a */
[----:B------:R2:W-:Y:S01]  /*39f0*/  UTCHMMA.2CTA gdesc[UR34], gdesc[UR36], tmem[UR10], tmem[UR22], idesc[UR23], UPT ;  /* 0x00ff1624220075ea */ /* 0x0005e2000ba0000a */
[----:B------:R2:W-:Y:S01]  /*3a00*/  UTCBAR.2CTA.MULTICAST [UR8], URZ, UR12 ;  /* 0x000000ff080073e9 */ /* 0x0005e2000820080c */
[----:B------:R-:W-:Y:S01]  /*3a10*/  UMOV UR46, UR18 ;  /* 0x00000012002e7c82 */ /* 0x000fe20008000000 */
[----:B------:R-:W-:Y:S05]  /*3a20*/  BRA.U UP0, `(.L_x_74) ;  /* 0xfffffffd00507547 */ /* 0x000fea000b83ffff */
.L_x_71:
[----:B------:R-:W-:Y:S01]  /*3a30*/  UIADD3 UR9, UPT, UPT, UR9, 0xc0, URZ ;  /* 0x000000c009097890 */ /* 0x000fe2000fffe0ff */
[----:B------:R-:W-:-:S08]  /*3a40*/  UMOV UR17, UR16 ;  /* 0x0000001000117c82 */ /* 0x000fd00008000000 */
[----:B------:R4:W-:Y:S01]  /*3a50*/  UTCBAR.2CTA.MULTICAST [UR9], URZ, UR11 ;  /* 0x000000ff090073e9 */ /* 0x0009e2000820080b */
[----:B------:R-:W-:Y:S02]  /*3a60*/  NOP ;  /* 0x0000000000007918 */ /* 0x000fe40000000000 */
.L_x_69:
[----:B------:R-:W-:Y:S01]  /*3a70*/  UIADD3 UR19, UPT, UPT, UR19, 0x1, URZ ;  /* 0x0000000113137890 */ /* 0x000fe2000fffe0ff */
[----:B------:R-:W-:-:S03]  /*3a80*/  ISETP.NE.AND P0, PT, R8, 0x2, PT ;  /* 0x000000020800780c */ /* 0x000fc60003f05270 */
[----:B------:R-:W-:Y:S01]  /*3a90*/  UISETP.NE.AND UP0, UPT, UR19, 0x2, UPT ;  /* 0x000000021300788c */ /* 0x000fe2000bf05270 */
[----:B-12---:R-:W-:Y:S02]  /*3aa0*/  SEL R0, RZ, 0x1, P0 ;  /* 0x00000001ff007807 */ /* 0x006fe40000000000 */
[----:B------:R-:W-:Y:S01]  /*3ab0*/  SEL R8, R8, RZ, P0 ;  /* 0x000000ff08087207 */ /* 0x000fe20000000000 */
[----:B------:R-:W-:Y:S01]  /*3ac0*/  USEL UR8, URZ, 0x1, UP0 ;  /* 0x00000001ff087887 */ /* 0x000fe20008000000 */
[----:B------:R-:W-:Y:S01]  /*3ad0*/  LOP3.LUT R3, R3, R0, RZ, 0x3c, !PT ;  /* 0x0000000003037212 */ /* 0x000fe200078e3cff */
[----:B------:R-:W-:-:S04]  /*3ae0*/  USEL UR19, UR19, URZ, UP0 ;  /* 0x000000ff13137287 */ /* 0x000fc80008000000 */
[----:B------:R-:W-:Y:S01]  /*3af0*/  LOP3.LUT R9, R9, UR8, RZ, 0x3c, !PT ;  /* 0x0000000809097c12 */ /* 0x000fe2000f8e3cff */
[----:B------:R-:W-:Y:S07]  /*3b00*/  @P1 BRA `(.L_x_75) ;  /* 0xfffffff800881947 */ /* 0x000fee000383ffff */
[----:B------:R-:W1:Y:S01]  /*3b10*/  S2UR UR6, SR_CgaCtaId ;  /* 0x00000000000679c3 */ /* 0x000e620000008800 */
[----:B------:R-:W-:Y:S01]  /*3b20*/  ELECT P0, URZ, PT ;  /* 0x0000000000ff782f */ /* 0x000fe20003800000 */
[----:B------:R-:W-:Y:S01]  /*3b30*/  HFMA2 R0, -RZ, RZ, 0, 5.9604644775390625e-08 ;  /* 0x00000001ff007431 */ /* 0x000fe200000001ff */
[----:B------:R-:W-:-:S05]  /*3b40*/  UMOV UR8, 0x40 ;  /* 0x0000004000087882 */ /* 0x000fca0000000000 */
[----:B------:R-:W-:Y:S01]  /*3b50*/  UVIRTCOUNT.DEALLOC.SMPOOL 0x80 ;  /* 0x000000800000784c */ /* 0x000fe20000000000 */
[----:B------:R-:W-:Y:S02]  /*3b60*/  UISETP.NE.AND UP0, UPT, UR5, URZ, UPT ;  /* 0x000000ff0500728c */ /* 0x000fe4000bf05270 */
[----:B-1----:R-:W-:-:S09]  /*3b70*/  ULEA UR6, UR6, UR8, 0x18 ;  /* 0x0000000806067291 */ /* 0x002fd2000f8ec0ff */
[----:B------:R1:W-:Y:S01]  /*3b80*/  @P0 STS.U8 [UR6+0x1c], R0 ;  /* 0x00001c00ff000988 */ /* 0x0003e20008000006 */
[----:B------:R-:W-:Y:S05]  /*3b90*/  BRA.U UP0, `(.L_x_76) ;  /* 0x0000000100587547 */ /* 0x000fea000b800000 */
[----:B------:R-:W-:Y:S01]  /*3ba0*/  UIADD3 UR8, UPT, UPT, UR7, 0xd0, URZ ;  /* 0x000000d007087890 */ /* 0x000fe2000fffe0ff */
[----:B------:R-:W-:-:S03]  /*3bb0*/  SHF.L.U32 R3, R9, 0x1f, RZ ;  /* 0x0000001f09037819 */ /* 0x000fc600000006ff */
[----:B------:R-:W-:-:S09]  /*3bc0*/  ULEA UR5, UR19, UR8, 0x3 ;  /* 0x0000000813057291 */ /* 0x000fd2000f8e18ff */
[----:B------:R-:W2:Y:S02]  /*3bd0*/  SYNCS.PHASECHK.TRANS64.TRYWAIT P0, [UR5], R3 ;  /* 0x00000003ff0075a7 */ /* 0x000ea40008001105 */
[----:B--2---:R-:W-:Y:S05]  /*3be0*/  @!P0 BRA `(.L_x_77) ;  /* 0x000000a400708947 */ /* 0x004fea0003800000 */
.L_x_349:
[----:B----4-:R-:W-:-:S04]  /*3bf0*/  UIADD3 UR9, UPT, UPT, UR19, 0x1, URZ ;  /* 0x0000000113097890 */ /* 0x010fc8000fffe0ff */
[----:B------:R-:W-:-:S04]  /*3c00*/  UISETP.NE.AND UP1, UPT, UR9, 0x2, UPT ;  /* 0x000000020900788c */ /* 0x000fc8000bf25270 */
[----:B------:R-:W-:Y:S02]  /*3c10*/  USEL UR5, URZ, 0x1, UP1 ;  /* 0x00000001ff057887 */ /* 0x000fe40008800000 */
[----:B------:R-:W-:-:S04]  /*3c20*/  USEL UR9, UR9, URZ, UP1 ;  /* 0x000000ff09097287 */ /* 0x000fc80008800000 */
[----:B------:R-:W-:Y:S01]  /*3c30*/  ULEA UR9, UR9, UR8, 0x3 ;  /* 0x0000000809097291 */ /* 0x000fe2000f8e18ff */
[----:B-1----:R-:W-:-:S04]  /*3c40*/  LOP3.LUT R3, R9, UR5, RZ, 0x3c, !PT ;  /* 0x0000000509037c12 */ /* 0x002fc8000f8e3cff */
[----:B------:R-:W-:Y:S01]  /*3c50*/  SHF.L.U32 R3, R3, 0x1f, RZ ;  /* 0x0000001f03037819 */ /* 0x000fe200000006ff */
[----:B------:R-:W-:-:S04]  /*3c60*/  IMAD.U32 R0, RZ, RZ, UR9 ;  /* 0x00000009ff007e24 */ /* 0x000fc8000f8e00ff */
[----:B------:R1:W2:Y:S03]  /*3c70*/  SYNCS.PHASECHK.TRANS64.TRYWAIT P0, [R0+URZ], R3 ;  /* 0x00000003000075a7 */ /* 0x0002a600080011ff */
[----:B--2---:R-:W-:Y:S05]  /*3c80*/  @!P0 NANOSLEEP.SYNCS 0x989680 ;  /* 0x009896800000895d */ /* 0x004fea0003900000 */
[----:B------:R-:W2:Y:S02]  /*3c90*/  @!P0 SYNCS.PHASECHK.TRANS64 P0, [R0+URZ], R3 ;  /* 0x00000003000085a7 */ /* 0x000ea400080010ff */
[----:B--2---:R-:W-:Y:S05]  /*3ca0*/  @P0 BRA `(.L_x_78) ;  /* 0x0000000000200947 */ /* 0x004fea0003800000 */
.L_x_79:
[----:B--2---:R2:W4:Y:S02]  /*3cb0*/  SYNCS.PHASECHK.TRANS64.TRYWAIT P0, [R0+URZ], R3 ;  /* 0x00000003000075a7 */ /* 0x00452400080011ff */
[----:B----4-:R-:W-:Y:S05]  /*3cc0*/  @!P0 NANOSLEEP.SYNCS 0x989680 ;  /* 0x009896800000895d */ /* 0x010fea0003900000 */
[----:B------:R-:W4:Y:S02]  /*3cd0*/  @!P0 SYNCS.PHASECHK.TRANS64 P0, [R0+URZ], R3 ;  /* 0x00000003000085a7 */ /* 0x000f2400080010ff */
[----:B----4-:R-:W-:Y:S05]  /*3ce0*/  @!P0 BRA `(.L_x_79) ;  /* 0xfffffffc00f08947 */ /* 0x010fea000383ffff */
[----:B------:R-:W-:Y:S05]  /*3cf0*/  BRA `(.L_x_78) ;  /* 0x00000000000c7947 */ /* 0x000fea0003800000 */
.L_x_76:
[----:B------:R-:W-:-:S04]  /*3d00*/  UIADD3 UR5, UPT, UPT, UR7, 0x100, URZ ;  /* 0x0000010007057890 */ /* 0x000fc8000fffe0ff */
[----:B------:R-:W-:-:S09]  /*3d10*/  UPRMT UR5, UR4, 0x654, UR5 ;  /* 0x0000065404057896 */ /* 0x000fd20008000005 */
[----:B------:R-:W-:Y:S03]  /*3d20*/  SYNCS.ARRIVE.TRANS64.RED.A1T0 RZ, [UR5], RZ ;  /* 0x000000ffffff79a7 */ /* 0x000fe60008100405 */
.L_x_78:
[----:B-12---:R-:W-:Y:S01]  /*3d30*/  SHF.L.U32 R3, RZ, 0x1f, RZ ;  /* 0x0000001fff037819 */ /* 0x006fe200000006ff */
[----:B------:R-:W-:Y:S01]  /*3d40*/  UIADD3 UR5, UPT, UPT, UR7, 0x100, URZ ;  /* 0x0000010007057890 */ /* 0x000fe2000fffe0ff */
[----:B------:R-:W-:Y:S02]  /*3d50*/  PLOP3.LUT P0, PT, PT, PT, UP0, 0x80, 0x8 ;  /* 0x000000000008781c */ /* 0x000fe40003f0f008 */
[----:B------:R-:W1:Y:S02]  /*3d60*/  SYNCS.PHASECHK.TRANS64.TRYWAIT P1, [UR7+0x100], R3 ;  /* 0x00010003ff0075a7 */ /* 0x000e640008021107 */
[----:B-1----:R-:W-:Y:S09]  /*3d70*/  @!P1 BRA `(.L_x_80) ;  /* 0x000000a400249947 */ /* 0x002ff20003800000 */
.L_x_351:
[----:B------:R-:W-:Y:S01]  /*3d80*/  @!UP0 UPRMT UR5, UR4, 0x654, UR5 ;  /* 0x0000065404058896 */ /* 0x000fe20008000005 */
[----:B------:R-:W-:Y:S02]  /*3d90*/  UMOV UR8, 0xffff ;  /* 0x0000ffff00087882 */ /* 0x000fe40000000000 */
[----:B------:R-:W-:-:S06]  /*3da0*/  UMOV UR4, 0x1 ;  /* 0x0000000100047882 */ /* 0x000fcc0000000000 */
[----:B------:R-:W-:Y:S01]  /*3db0*/  @!P0 SYNCS.ARRIVE.TRANS64.RED.A1T0 RZ, [UR5], RZ ;  /* 0x000000ffffff89a7 */ /* 0x000fe20008100405 */
[----:B------:R-:W-:Y:S01]  /*3dc0*/  NOP ;  /* 0x0000000000007918 */ /* 0x000fe20000000000 */
[----:B-1----:R-:W1:Y:S01]  /*3dd0*/  LDS R0, [UR6+0x14] ;  /* 0x00001406ff007984 */ /* 0x002e620008000800 */
[----:B------:R-:W-:-:S04]  /*3de0*/  ULOP3.LUT UR5, UR21, 0xffff, URZ, 0xc0, !UPT ;  /* 0x0000ffff15057892 */ /* 0x000fc8000f8ec0ff */
[----:B------:R-:W-:-:S04]  /*3df0*/  USHF.R.U32.HI UR5, URZ, 0x5, UR5 ;  /* 0x00000005ff057899 */ /* 0x000fc80008011605 */
[----:B------:R-:W-:Y:S02]  /*3e00*/  USHF.L.U32 UR8, UR8, UR5, URZ ;  /* 0x0000000508087299 */ /* 0x000fe400080006ff */
[----:B------:R-:W-:-:S04]  /*3e10*/  USHF.L.U32 UR4, UR4, UR5, URZ ;  /* 0x0000000504047299 */ /* 0x000fc800080006ff */
[----:B-1----:R-:W-:-:S04]  /*3e20*/  LOP3.LUT R0, R0, UR8, RZ, 0xc0, !PT ;  /* 0x0000000800007c12 */ /* 0x002fc8000f8ec0ff */
[----:B------:R-:W-:-:S13]  /*3e30*/  ISETP.NE.AND P0, PT, R0, UR8, PT ;  /* 0x0000000800007c0c */ /* 0x000fda000bf05270 */
[----:B------:R-:W-:Y:S05]  /*3e40*/  @P0 BRA `(.L_x_81) ;  /* 0x0000000000580947 */ /* 0x000fea0003800000 */
[----:B------:R-:W1:Y:S02]  /*3e50*/  LDS R0, [UR6+0x18] ;  /* 0x00001806ff007984 */ /* 0x000e640008000800 */
[----:B-1----:R-:W-:-:S04]  /*3e60*/  LOP3.LUT R0, R0, UR4, RZ, 0xc0, !PT ;  /* 0x0000000400007c12 */ /* 0x002fc8000f8ec0ff */
[----:B------:R-:W-:-:S13]  /*3e70*/  ISETP.NE.AND P0, PT, R0, UR4, PT ;  /* 0x0000000400007c0c */ /* 0x000fda000bf05270 */
[----:B------:R-:W-:Y:S05]  /*3e80*/  @P0 BRA `(.L_x_82) ;  /* 0x00000000003c0947 */ /* 0x000fea0003800000 */
[----:B------:R-:W1:Y:S01]  /*3e90*/  S2R R2, SR_LANEID ;  /* 0x0000000000027919 */ /* 0x000e620000000000 */
[----:B------:R-:W-:Y:S01]  /*3ea0*/  ULOP3.LUT UR8, URZ, UR8, URZ, 0x33, !UPT ;  /* 0x00000008ff087292 */ /* 0x000fe2000f8e33ff */
[----:B------:R-:W-:Y:S01]  /*3eb0*/  LOP3.LUT R4, RZ, UR4, RZ, 0x33, !PT ;  /* 0x00000004ff047c12 */ /* 0x000fe2000f8e33ff */
[----:B------:R-:W-:Y:S02]  /*3ec0*/  VOTEU.ANY UR7, UPT, PT ;  /* 0x0000000000077886 */ /* 0x000fe400038e0100 */
[----:B------:R-:W-:Y:S01]  /*3ed0*/  UFLO.U32 UR7, UR7 ;  /* 0x00000007000772bd */ /* 0x000fe200080e0000 */
[----:B------:R-:W2:Y:S01]  /*3ee0*/  REDUX UR4, R4 ;  /* 0x00000000040473c4 */ /* 0x000ea20000000000 */
[----:B------:R-:W-:-:S06]  /*3ef0*/  IMAD.U32 R0, RZ, RZ, UR8 ;  /* 0x00000008ff007e24 */ /* 0x000fcc000f8e00ff */
[----:B------:R1:W-:Y:S01]  /*3f00*/  UTCATOMSWS.AND URZ, UR8 ;  /* 0x0000000800ff79e3 */ /* 0x0003e20008000000 */
[----:B------:R-:W3:Y:S01]  /*3f10*/  REDUX UR5, R0 ;  /* 0x00000000000573c4 */ /* 0x000ee20000000000 */
[----:B-1----:R-:W-:Y:S01]  /*3f20*/  ISETP.EQ.U32.AND P0, PT, R2, UR7, PT ;  /* 0x0000000702007c0c */ /* 0x002fe2000bf02070 */
[----:B--2---:R-:W-:Y:S01]  /*3f30*/  IMAD.U32 R2, RZ, RZ, UR4 ;  /* 0x00000004ff027e24 */ /* 0x004fe2000f8e00ff */
[----:B---3--:R-:W-:-:S11]  /*3f40*/  MOV R3, UR5 ;  /* 0x0000000500037c02 */ /* 0x008fd60008000f00 */
[----:B------:R1:W-:Y:S04]  /*3f50*/  @P0 ATOMS.AND RZ, [UR6+0x14], R3 ;  /* 0x00001403ffff098c */ /* 0x0003e8000a800006 */
[----:B------:R1:W-:Y:S01]  /*3f60*/  @P0 ATOMS.AND RZ, [UR6+0x18], R2 ;  /* 0x00001802ffff098c */ /* 0x0003e2000a800006 */
[----:B------:R-:W-:Y:S05]  /*3f70*/  BRA `(.L_x_83) ;  /* 0x0000000000147947 */ /* 0x000fea0003800000 */
.L_x_82:
[----:B------:R-:W-:Y:S02]  /*3f80*/  MOV R2, 0x3fa0 ;  /* 0x00003fa000027802 */ /* 0x000fe40000000f00 */
[----:B---345:R-:W-:Y:S05]  /*3f90*/  CALL.REL.NOINC `($__internal_0_$__cuda_sm10x_tcgen05_guardrail_trap_col_being_dealloced_not_returned_by_alloc) ;  /* 0x000000a400c47944 */ /* 0x038fea0003c00000 */
[----:B------:R-:W-:Y:S05]  /*3fa0*/  BRA `(.L_x_83) ;  /* 0x0000000000087947 */ /* 0x000fea0003800000 */
.L_x_81:
[----:B------:R-:W-:Y:S02]  /*3fb0*/  MOV R2, 0x3fd0 ;  /* 0x00003fd000027802 */ /* 0x000fe40000000f00 */
[----:B---345:R-:W-:Y:S05]  /*3fc0*/  CALL.REL.NOINC `($__internal_2_$__cuda_sm10x_tcgen05_guardrail_trap_unallocated_columns_being_dealloced) ;  /* 0x000000a400d07944 */ /* 0x038fea0003c00000 */
.L_x_83:
[----:B------:R-:W-:Y:S01]  /*3fd0*/  NOP ;  /* 0x0000000000007918 */ /* 0x000fe20000000000 */
[----:B----4-:R-:W-:Y:S05]  /*3fe0*/  EXIT ;  /* 0x000000000000794d */ /* 0x010fea0003800000 */
.L_x_56:
[----:B------:R-:W-:-:S09]  /*3ff0*/  UISETP.NE.OR UP5, UPT, UR10, 0x3, UP5 ;  /* 0x000000030a00788c */ /* 0x000fd2000afa5670 */
[----:B------:R-:W-:Y:S05]  /*4000*/  BRA.U UP5, `(.L_x_84) ;  /* 0x0000001105147547 */ /* 0x000fea000b800000 */
[----:B------:R-:W1:Y:S01]  /*4010*/  LDC R0, c[0x0][0xb30] ;  /* 0x0002cc00ff007b82 */ /* 0x000e620000000800 */
[----:B------:R-:W2:Y:S01]  /*4020*/  LDCU.64 UR8, c[0x0][0x888] ;  /* 0x00011100ff0877ac */ /* 0x000ea20008000a00 */
[----:B------:R-:W-:Y:S02]  /*4030*/  HFMA2 R29, -RZ, RZ, 0, 0 ;  /* 0x00000000ff1d7431 */ /* 0x000fe400000001ff */
[----:B------:R-:W-:Y:S01]  /*4040*/  IMAD.MOV.U32 R31, RZ, RZ, 0x1 ;  /* 0x00000001ff1f7424 */ /* 0x000fe200078e00ff */
[----:B------:R-:W-:Y:S01]  /*4050*/  MOV R27, 0x4000 ;  /* 0x00004000001b7802 */ /* 0x000fe20000000f00 */
[----:B------:R-:W3:Y:S01]  /*4060*/  LDCU.64 UR4, c[0x0][0x890] ;  /* 0x00011200ff0477ac */ /* 0x000ee20008000a00 */
[----:B------:R-:W-:Y:S01]  /*4070*/  IMAD.MOV.U32 R30, RZ, RZ, RZ ;  /* 0x000000ffff1e7224 */ /* 0x000fe200078e00ff */
[----:B------:R-:W4:Y:S01]  /*4080*/  LDC R25, c[0x0][0x370] ;  /* 0x0000dc00ff197b82 */ /* 0x000f220000000800 */
[----:B------:R-:W-:Y:S01]  /*4090*/  UMOV UR7, 0x400 ;  /* 0x0000040000077882 */ /* 0x000fe20000000000 */
[----:B------:R-:W-:-:S02]  /*40a0*/  UPLOP3.LUT UP1, UPT, UPT, UPT, UPT, 0x40, 0x4 ;  /* 0x000000000004789c */ /* 0x000fc40003f2e870 */
[----:B------:R-:W-:-:S04]  /*40b0*/  ULEA UR7, UR37, UR7, 0x18 ;  /* 0x0000000725077291 */ /* 0x000fc8000f8ec0ff */
[----:B------:R-:W4:Y:S01]  /*40c0*/  LDC R2, c[0x0][0xb0c] ;  /* 0x0002c300ff027b82 */ /* 0x000f220000000800 */
[----:B------:R-:W-:Y:S02]  /*40d0*/  UIADD3 UR13, UPT, UPT, UR7, 0x68, URZ ;  /* 0x00000068070d7890 */ /* 0x000fe4000fffe0ff */
[----:B--2---:R-:W-:Y:S02]  /*40e0*/  UISETP.NE.U32.AND UP2, UPT, UR8, URZ, UPT ;  /* 0x000000ff0800728c */ /* 0x004fe4000bf45070 */
[----:B------:R-:W-:Y:S02]  /*40f0*/  UIADD3 UR33, UPT, UPT, UR7, 0x50, URZ ;  /* 0x0000005007217890 */ /* 0x000fe4000fffe0ff */
[----:B---3--:R-:W-:Y:S01]  /*4100*/  UISETP.NE.U32.AND UP3, UPT, UR4, URZ, UPT ;  /* 0x000000ff0400728c */ /* 0x008fe2000bf65070 */
[----:B------:R-:W2:Y:S01]  /*4110*/  LDC R24, c[0x0][0xb20] ;  /* 0x0002c800ff187b82 */ /* 0x000ea20000000800 */
[----:B-1----:R-:W-:Y:S01]  /*4120*/  ISETP.NE.AND P1, PT, R0, 0x1, PT ;  /* 0x000000010000780c */ /* 0x002fe20003f25270 */
[----:B------:R-:W-:-:S02]  /*4130*/  UISETP.NE.AND.EX UP2, UPT, UR9, URZ, UPT, UP2 ;  /* 0x000000ff0900728c */ /* 0x000fc4000bf45320 */
[----:B------:R-:W-:Y:S02]  /*4140*/  UIADD3 UR25, UPT, UPT, UR7, 0x58, URZ ;  /* 0x0000005807197890 */ /* 0x000fe4000fffe0ff */
[----:B------:R-:W-:Y:S02]  /*4150*/  UIADD3 UR17, UPT, UPT, UR7, 0x60, URZ ;  /* 0x0000006007117890 */ /* 0x000fe4000fffe0ff */
[----:B------:R-:W1:Y:S01]  /*4160*/  LDC.64 R32, c[0x0][0x348] ;  /* 0x0000d200ff207b82 */ /* 0x000e620000000a00 */
[----:B------:R-:W-:Y:S02]  /*4170*/  UPRMT UR13, UR37, 0x654, UR13 ;  /* 0x00000654250d7896 */ /* 0x000fe4000800000d */
[----:B------:R-:W-:-:S05]  /*4180*/  UISETP.NE.AND.EX UP3, UPT, UR5, URZ, UPT, UP3 ;  /* 0x000000ff0500728c */ /* 0x000fca000bf65330 */
[----:B------:R-:W3:Y:S08]  /*4190*/  LDC.64 R16, c[0x0][0xb10] ;  /* 0x0002c400ff107b82 */ /* 0x000ef00000000a00 */
[----:B------:R-:W1:Y:S08]  /*41a0*/  LDC.64 R6, c[0x0][0xb18] ;  /* 0x0002c600ff067b82 */ /* 0x000e700000000a00 */
[----:B------:R-:W1:Y:S08]  /*41b0*/  LDC.64 R4, c[0x0][0xb28] ;  /* 0x0002ca00ff047b82 */ /* 0x000e700000000a00 */
[----:B--2-4-:R-:W1:Y:S02]  /*41c0*/  LDC R26, c[0x0][0x374] ;  /* 0x0000dd00ff1a7b82 */ /* 0x014e640000000800 */
.L_x_95:
[C---:B------:R-:W-:Y:S02]  /*41d0*/  LEA R0, R30.reuse, UR7, 0x3 ;  /* 0x000000071e007c11 */ /* 0x040fe4000f8e18ff */
[----:B------:R-:W-:Y:S02]  /*41e0*/  SHF.L.U32 R3, R29, 0x1f, RZ ;  /* 0x0000001f1d037819 */ /* 0x000fe400000006ff */
[----:B------:R-:W-:Y:S02]  /*41f0*/  LEA R20, R30, UR7, 0x4 ;  /* 0x000000071e147c11 */ /* 0x000fe4000f8e20ff */
[----:B--2---:R-:W2:Y:S02]  /*4200*/  SYNCS.PHASECHK.TRANS64.TRYWAIT P0, [R0+URZ+0xa0], R3 ;  /* 0x0000a003000075a7 */ /* 0x004ea400080011ff */
[----:B--2---:R-:W-:Y:S05]  /*4210*/  @!P0 BRA `(.L_x_85) ;  /* 0x000000a000148947 */ /* 0x004fea0003800000 */
.L_x_352:
[----:B------:R-:W-:Y:S01]  /*4220*/  ISETP.GE.AND P0, PT, R68, 0x1, PT ;  /* 0x000000014400780c */ /* 0x000fe20003f06270 */
[----:B------:R-:W4:Y:S01]  /*4230*/  LDS.128 R20, [R20+0x110] ;  /* 0x0001100014147984 */ /* 0x000f220000000c00 */
[----:B--2---:R-:W-:Y:S01]  /*4240*/  VIADD R0, R0, 0xb0 ;  /* 0x000000b000007836 */ /* 0x004fe20000000000 */
[----:B------:R-:W-:Y:S01]  /*4250*/  @!PT LDS RZ, [RZ] ;  /* 0x00000000fffff984 */ /* 0x000fe20000000800 */
[----:B------:R-:W-:Y:S01]  /*4260*/  @!PT LDS RZ, [RZ] ;  /* 0x00000000fffff984 */ /* 0x000fe20000000800 */
[----:B------:R-:W-:Y:S01]  /*4270*/  @!PT LDS RZ, [RZ] ;  /* 0x00000000fffff984 */ /* 0x000fe20000000800 */
[----:B------:R-:W-:Y:S01]  /*4280*/  @!PT LDS RZ, [RZ] ;  /* 0x00000000fffff984 */ /* 0x000fe20000000800 */
[----:B------:R2:W-:Y:S06]  /*4290*/  MEMBAR.ALL.CTA ;  /* 0x0000000000007992 */ /* 0x0005ec0000008000 */
[----:B--2---:R-:W2:Y:S01]  /*42a0*/  FENCE.VIEW.ASYNC.S ;  /* 0x00000000000073c6 */ /* 0x004ea20000000000 */
[----:B------:R-:W-:Y:S04]  /*42b0*/  PRMT R0, RZ, 0x654, R0 ;  /* 0x00000654ff007816 */ /* 0x000fe80000000000 */
[----:B--2---:R2:W-:Y:S01]  /*42c0*/  SYNCS.ARRIVE.TRANS64.RED.A1T0 RZ, [R0+URZ], RZ ;  /* 0x000000ff00ff79a7 */ /* 0x0045e200081004ff */
[----:B----4-:R-:W-:Y:S11]  /*42d0*/  LOP3.LUT P3, RZ, R22, 0x1, RZ, 0xc0, !PT ;  /* 0x0000000116ff7812 */ /* 0x010ff6000786c0ff */
[----:B------:R-:W-:Y:S02]  /*42e0*/  @!UPT UIADD3 URZ, UPT, UPT, URZ, URZ, URZ ;  /* 0x000000fffffff290 */ /* 0x000fe4000fffe0ff */
[----:B------:R-:W-:Y:S02]  /*42f0*/  @P3 MOV R13, R20 ;  /* 0x00000014000d3202 */ /* 0x000fe40000000f00 */
[----:B------:R-:W-:Y:S01]  /*4300*/  @P3 LOP3.LUT R8, R21, 0xffff, RZ, 0xc0, !PT ;  /* 0x0000ffff15083812 */ /* 0x000fe200078ec0ff */
[----:B--2---:R-:W-:Y:S06]  /*4310*/  @!P0 BRA `(.L_x_86) ;  /* 0x0000000000a48947 */ /* 0x004fec0003800000 */
[----:B-1----:R-:W-:Y:S01]  /*4320*/  IMAD.HI.U32 R35, R26, R7, RZ ;  /* 0x000000071a237227 */ /* 0x002fe200078e00ff */
[----:B------:R-:W-:Y:S02]  /*4330*/  ISETP.NE.AND P0, PT, R6, 0x1, PT ;  /* 0x000000010600780c */ /* 0x000fe40003f05270 */
[----:B------:R-:W-:Y:S01]  /*4340*/  ISETP.NE.AND P2, PT, R68, 0x1, PT ;  /* 0x000000014400780c */ /* 0x000fe20003f45270 */
[----:B---3--:R-:W-:Y:S01]  /*4350*/  IMAD.HI.U32 R34, R25, R16, RZ ;  /* 0x0000001019227227 */ /* 0x008fe200078e00ff */
[----:B------:R-:W-:Y:S02]  /*4360*/  SHF.R.U32.HI R35, RZ, R24, R35 ;  /* 0x00000018ff237219 */ /* 0x000fe40000011623 */
[----:B------:R-:W-:Y:S01]  /*4370*/  ISETP.NE.AND P4, PT, R2, 0x1, PT ;  /* 0x000000010200780c */ /* 0x000fe20003f85270 */
[----:B------:R-:W-:Y:S01]  /*4380*/  IMAD.HI.U32 R36, R13, R16, RZ ;  /* 0x000000100d247227 */ /* 0x000fe200078e00ff */
[----:B------:R-:W-:Y:S02]  /*4390*/  SHF.R.U32.HI R34, RZ, R17, R34 ;  /* 0x00000011ff227219 */ /* 0x000fe40000011622 */
[----:B------:R-:W-:Y:S01]  /*43a0*/  SEL R3, R26, R35, !P0 ;  /* 0x000000231a037207 */ /* 0x000fe20004000000 */
[C---:B------:R-:W-:Y:S01]  /*43b0*/  IMAD.HI.U32 R35, R8.reuse, R7, RZ ;  /* 0x0000000708237227 */ /* 0x040fe200078e00ff */
[----:B------:R-:W-:Y:S02]  /*43c0*/  SEL R11, R25, R34, !P4 ;  /* 0x00000022190b7207 */ /* 0x000fe40006000000 */
[----:B------:R-:W-:Y:S01]  /*43d0*/  SHF.R.U32.HI R36, RZ, R17, R36 ;  /* 0x00000011ff247219 */ /* 0x000fe20000011624 */
[----:B------:R-:W-:Y:S01]  /*43e0*/  IMAD.HI.U32 R38, R3, R4, RZ ;  /* 0x0000000403267227 */ /* 0x000fe200078e00ff */
[----:B------:R-:W-:Y:S03]  /*43f0*/  SHF.R.U32.HI R35, RZ, R24, R35 ;  /* 0x00000018ff237219 */ /* 0x000fe60000011623 */
[----:B------:R-:W-:Y:S01]  /*4400*/  IMAD.HI.U32 R34, R11, R4, RZ ;  /* 0x000000040b227227 */ /* 0x000fe200078e00ff */
[----:B------:R-:W-:Y:S02]  /*4410*/  @P2 SHF.R.U32.HI R3, RZ, R5, R38 ;  /* 0x00000005ff032219 */ /* 0x000fe40000011626 */
[----:B------:R-:W-:Y:S02]  /*4420*/  SEL R9, R8, R35, !P0 ;  /* 0x0000002308097207 */ /* 0x000fe40004000000 */
[----:B------:R-:W-:Y:S01]  /*4430*/  @P2 SHF.R.U32.HI R11, RZ, R5, R34 ;  /* 0x00000005ff0b2219 */ /* 0x000fe20000011622 */
[C---:B------:R-:W-:Y:S01]  /*4440*/  IMAD R10, R68.reuse, R3, RZ ;  /* 0x00000003440a7224 */ /* 0x040fe200078e02ff */
[----:B------:R-:W-:Y:S01]  /*4450*/  SEL R3, R13, R36, !P4 ;  /* 0x000000240d037207 */ /* 0x000fe20006000000 */
[C---:B------:R-:W-:Y:S03]  /*4460*/  IMAD.HI.U32 R14, R9.reuse, R4, RZ ;  /* 0x00000004090e7227 */ /* 0x040fe600078e00ff */
[----:B------:R-:W-:Y:S01]  /*4470*/  ISETP.GE.AND P0, PT, R9, R10, PT ;  /* 0x0000000a0900720c */ /* 0x000fe20003f06270 */
[C---:B------:R-:W-:Y:S01]  /*4480*/  IMAD R12, R68.reuse, R11, RZ ;  /* 0x0000000b440c7224 */ /* 0x040fe200078e02ff */
[-C--:B------:R-:W-:Y:S04]  /*4490*/  SHF.R.U32.HI R14, RZ, R5.reuse, R14 ;  /* 0x00000005ff0e7219 */ /* 0x080fe8000001160e */
[----:B------:R-:W-:Y:S02]  /*44a0*/  ISETP.GE.OR P0, PT, R3, R12, P0 ;  /* 0x0000000c0300720c */ /* 0x000fe40000706670 */
[----:B------:R-:W-:Y:S05]  /*44b0*/  SEL R15, R9, R14, !P2 ;  /* 0x0000000e090f7207 */ /* 0x000fea0005000000 */
[----:B------:R-:W-:Y:S04]  /*44c0*/  IMAD.MOV R14, RZ, RZ, -R15 ;  /* 0x000000ffff0e7224 */ /* 0x000fe800078e0a0f */
[----:B------:R-:W-:Y:S02]  /*44d0*/  IMAD R14, R68, R14, R9 ;  /* 0x0000000e440e7224 */ /* 0x000fe400078e0209 */
[C---:B------:R-:W-:Y:S05]  /*44e0*/  @!P0 IMAD.HI.U32 R10, R3.reuse, R4, RZ ;  /* 0x00000004030a8227 */ /* 0x040fea00078e00ff */
[----:B------:R-:W-:Y:S04]  /*44f0*/  @!P0 SHF.R.U32.HI R10, RZ, R5, R10 ;  /* 0x00000005ff0a8219 */ /* 0x000fe8000001160a */
[----:B------:R-:W-:Y:S01]  /*4500*/  @!P0 SEL R0, R3, R10, !P2 ;  /* 0x0000000a03008207 */ /* 0x000fe20005000000 */
[----:B------:R-:W-:Y:S03]  /*4510*/  IMAD.MOV R10, RZ, RZ, -R3 ;  /* 0x000000ffff0a7224 */ /* 0x000fe600078e0a03 */
[----:B------:R-:W-:Y:S01]  /*4520*/  @!P0 IADD3 R15, PT, PT, R15, -R0, RZ ;  /* 0x800000000f0f8210 */ /* 0x000fe20007ffe0ff */
[----:B------:R-:W-:Y:S01]  /*4530*/  @!P0 IMAD R0, R11, R14, R0 ;  /* 0x0000000e0b008224 */ /* 0x000fe200078e0200 */
[----:B------:R-:W-:Y:S01]  /*4540*/  IADD3 R11, PT, PT, -R9, RZ, RZ ;  /* 0x000000ff090b7210 */ /* 0x000fe20007ffe1ff */
[----:B------:R-:W-:Y:S02]  /*4550*/  IMAD R13, R2, R10, R13 ;  /* 0x0000000a020d7224 */ /* 0x000fe400078e020d */
[----:B------:R-:W-:Y:S02]  /*4560*/  @!P0 IMAD R9, R15, R68, R3 ;  /* 0x000000440f098224 */ /* 0x000fe400078e0203 */
[----:B------:R-:W-:Y:S02]  /*4570*/  @!P0 IMAD.MOV.U32 R3, RZ, RZ, R0 ;  /* 0x000000ffff038224 */ /* 0x000fe400078e0000 */
[----:B------:R-:W-:Y:S02]  /*4580*/  IMAD R8, R6, R11, R8 ;  /* 0x0000000b06087224 */ /* 0x000fe400078e0208 */
[----:B------:R-:W-:Y:S02]  /*4590*/  IMAD R13, R3, R2, R13 ;  /* 0x00000002030d7224 */ /* 0x000fe400078e020d */
[----:B------:R-:W-:Y:S02]  /*45a0*/  IMAD R8, R9, R6, R8 ;  /* 0x0000000609087224 */ /* 0x000fe400078e0208 */
.L_x_86:
[----:B------:R-:W-:Y:S05]  /*45b0*/  BRA.U UP1, `(.L_x_87) ;  /* 0x0000000101107547 */ /* 0x000fea000b800000 */
[----:B------:R-:W-:Y:S04]  /*45c0*/  MOV R0, UR6 ;  /* 0x0000000600007c02 */ /* 0x000fe80008000f00 */
[----:B------:R-:W-:Y:S04]  /*45d0*/  SHF.L.U32 R3, R0, 0x1f, RZ ;  /* 0x0000001f00037819 */ /* 0x000fe800000006ff */
[----:B------:R-:W2:Y:S02]  /*45e0*/  SYNCS.PHASECHK.TRANS64.TRYWAIT P0, [UR7+0x98], R3 ;  /* 0x00009803ff0075a7 */ /* 0x000ea40008001107 */
[----:B--2---:R-:W-:Y:S05]  /*45f0*/  @!P0 BRA `(.L_x_88) ;  /* 0x0000009c00308947 */ /* 0x004fea0003800000 */
.L_x_87:
[----:B------:R-:W-:Y:S02]  /*4600*/  R2UR UR35, R19 ;  /* 0x00000000132372ca */ /* 0x000fe400000e0000 */
[----:B------:R-:W-:Y:S02]  /*4610*/  R2UR UR34, R18 ;  /* 0x00000000122272ca */ /* 0x000fe400000e0000 */
[----:B------:R-:W-:Y:S02]  /*4620*/  ISETP.NE.U32.AND P2, PT, RZ, UR4, PT ;  /* 0x00000004ff007c0c */ /* 0x000fe4000bf45070 */
[----:B------:R-:W-:Y:S02]  /*4630*/  SHF.L.U32 R12, R31, 0x1f, RZ ;  /* 0x0000001f1f0c7819 */ /* 0x000fe400000006ff */
[----:B------:R-:W-:Y:S05]  /*4640*/  ISETP.NE.AND.EX P2, PT, RZ, UR5, PT, P2 ;  /* 0x00000005ff007c0c */ /* 0x000fea000bf45320 */
[----:B------:R-:W-:Y:S02]  /*4650*/  USHF.L.U32 UR35, UR35, 0x7, URZ ;  /* 0x0000000723237899 */ /* 0x000fe400080006ff */
[----:B------:R-:W-:Y:S01]  /*4660*/  USHF.L.U32 UR34, UR34, 0x8, URZ ;  /* 0x0000000822227899 */ /* 0x000fe200080006ff */
[----:B------:R-:W-:Y:S11]  /*4670*/  BRA.U !UP3, `(.L_x_89) ;  /* 0x000000010b347547 */ /* 0x000ff6000b800000 */
[----:B------:R-:W-:Y:S01]  /*4680*/  UPLOP3.LUT UP0, UPT, UPT, UPT, UP2, 0x80, 0x8 ;  /* 0x000000000008789c */ /* 0x000fe20003f0f020 */
[----:B--2---:R-:W-:Y:S02]  /*4690*/  HFMA2 R0, -RZ, RZ, 0, 5.9604644775390625e-08 ;  /* 0x00000001ff007431 */ /* 0x004fe400000001ff */
[----:B------:R-:W-:Y:S03]  /*46a0*/  IMAD.MOV.U32 R205, RZ, RZ, 0x1 ;  /* 0x00000001ffcd7424 */ /* 0x000fe600078e00ff */
[----:B------:R-:W-:Y:S05]  /*46b0*/  PLOP3.LUT P0, PT, PT, PT, UP0, 0x80, 0x8 ;  /* 0x000000000008781c */ /* 0x000fea0003f0f008 */
[----:B------:R-:W2:Y:S01]  /*46c0*/  @UP0 LDCU.64 UR10, c[0x0][0x888] ;  /* 0x00011100ff0a07ac */ /* 0x000ea20008000a00 */
[----:B------:R-:W-:Y:S07]  /*46d0*/  @UP0 UIMAD UR8, UR36, UR4, URZ ;  /* 0x00000004240802a4 */ /* 0x000fee000f8e02ff */
[----:B------:R-:W-:Y:S01]  /*46e0*/  @!P0 PRMT R205, R0, 0x7610, R205 ;  /* 0x0000761000cd8816 */ /* 0x000fe200000000cd */
[----:B--2---:R-:W-:Y:S03]  /*46f0*/  @UP0 UIMAD.WIDE UR10, UR8, 0x4, UR10 ;  /* 0x00000004080a08a5 */ /* 0x004fe6000f8e020a */
[----:B------:R-:W2:Y:S03]  /*4700*/  @!UP0 LDCU UR8, c[0x0][0x880] ;  /* 0x00011000ff0887ac */ /* 0x000ea60008000800 */
[----:B------:R-:W-:Y:S01]  /*4710*/  IMAD.U32 R10, RZ, RZ, UR10 ;  /* 0x0000000aff0a7e24 */ /* 0x000fe2000f8e00ff */
[----:B------:R-:W-:Y:S05]  /*4720*/  MOV R11, UR11 ;  /* 0x0000000b000b7c02 */ /* 0x000fea0008000f00 */
[----:B-----5:R4:W5:Y:S02]  /*4730*/  @P0 LDG.E R127, desc[UR38][R10.64] ;  /* 0x000000260a7f0981 */ /* 0x020964000c1e1900 */
[----:B--2-4-:R-:W-:Y:S07]  /*4740*/  @!P0 IMAD.U32 R127, RZ, RZ, UR8 ;  /* 0x00000008ff7f8e24 */ /* 0x014fee000f8e00ff */
.L_x_89:
[----:B-----5:R-:W-:Y:S01]  /*4750*/  @!P2 FSETP.EQ.AND P0, PT, R127, RZ, PT ;  /* 0x000000ff7f00a20b */ /* 0x020fe20003f02000 */
[----:B------:R-:W-:Y:S01]  /*4760*/  @!UPT UIADD3 URZ, UPT, UPT, URZ, URZ, URZ ;  /* 0x000000fffffff290 */ /* 0x000fe2000fffe0ff */
[----:B------:R-:W-:Y:S11]  /*4770*/  @!P2 BRA `(.L_x_90) ;  /* 0x000000000014a947 */ /* 0x000ff60003800000 */
[----:B------:R-:W-:Y:S02]  /*4780*/  LOP3.LUT P2, RZ, R205, 0xff, RZ, 0xc0, !PT ;  /* 0x000000ffcdff7812 */ /* 0x000fe4000784c0ff */
[----:B------:R-:W-:Y:S04]  /*4790*/  PLOP3.LUT P0, PT, PT, PT, UP0, 0x80, 0x8 ;  /* 0x000000000008781c */ /* 0x000fe80003f0f008 */
[----:B------:R-:W-:Y:S07]  /*47a0*/  PLOP3.LUT P0, PT, P0, PT, PT, 0x8, 0x80 ;  /* 0x000000000080781c */ /* 0x000fee000070e170 */
[----:B------:R-:W-:Y:S11]  /*47b0*/  @P2 FSETP.EQ.AND P0, PT, R127, RZ, PT ;  /* 0x000000ff7f00220b */ /* 0x000ff60003f02000 */
[----:B------:R-:W-:Y:S02]  /*47c0*/  @!UPT UIADD3 URZ, UPT, UPT, URZ, URZ, URZ ;  /* 0x000000fffffff290 */ /* 0x000fe4000fffe0ff */
.L_x_90:
[----:B------:R-:W4:Y:S01]  /*47d0*/  SYNCS.PHASECHK.TRANS64.TRYWAIT P2, [UR7+0x70], R12 ;  /* 0x0000700cff0075a7 */ /* 0x000f220008041107 */
[----:B------:R-:W-:Y:S04]  /*47e0*/  ELECT P4, URZ, PT ;  /* 0x0000000000ff782f */ /* 0x000fe80003880000 */
[----:B------:R-:W-:Y:S11]  /*47f0*/  PLOP3.LUT P4, PT, P0, P4, PT, 0xf2, 0x2f ;  /* 0x00000000002f781c */ /* 0x000ff60000789e72 */
[----:B------:R-:W-:Y:S02]  /*4800*/  @!UPT UIADD3 URZ, UPT, UPT, URZ, URZ, URZ ;  /* 0x000000fffffff290 */ /* 0x000fe4000fffe0ff */
[----:B-1----:R-:W-:Y:S05]  /*4810*/  @!P4 IADD3 R9, P0, PT, R32, 0x580, RZ ;  /* 0x000005802009c810 */ /* 0x002fea0007f1e0ff */
[----:B--2---:R-:W-:Y:S01]  /*4820*/  @!P4 IMAD.X R0, RZ, RZ, R33, P0 ;  /* 0x000000ffff00c224 */ /* 0x004fe200000e0621 */
[----:B----4-:R-:W-:Y:S07]  /*4830*/  @!P2 BRA `(.L_x_91) ;  /* 0x0000009800b8a947 */ /* 0x010fee0003800000 */
.L_x_355:
[----:B------:R-:W-:Y:S01]  /*4840*/  @!P4 R2UR UR8, R0 ;  /* 0x000000000008c2ca */ /* 0x000fe200000e0000 */
[----:B------:R-:W-:Y:S01]  /*4850*/  VOTEU.ALL UP1, P4 ;  /* 0x0000000000ff7886 */ /* 0x000fe20002020000 */
[----:B------:R-:W-:Y:S01]  /*4860*/  @!P4 R2UR UR9, R9 ;  /* 0x000000000909c2ca */ /* 0x000fe200000e0000 */
[----:B------:R-:W-:Y:S01]  /*4870*/  @!P4 IMAD.MOV.U32 R0, RZ, RZ, 0x4000 ;  /* 0x00004000ff00c424 */ /* 0x000fe200078e00ff */
[----:B------:R-:W-:Y:S01]  /*4880*/  UMOV UR10, 0x0 ;  /* 0x00000000000a7882 */ /* 0x000fe20000000000 */
[----:B------:R-:W-:Y:S01]  /*4890*/  UMOV UR11, 0x10000000 ;  /* 0x10000000000b7882 */ /* 0x000fe20000000000 */
[----:B------:R-:W-:Y:S01]  /*48a0*/  @!UP1 UIADD3 UR32, UPT, UPT, UR7, 0x400, URZ ;  /* 0x0000040007209890 */ /* 0x000fe2000fffe0ff */
[----:B------:R-:W-:Y:S01]  /*48b0*/  @!P4 IADD3 R9, P0, PT, R32, 0x580, RZ ;  /* 0x000005802009c810 */ /* 0x000fe20007f1e0ff */
[----:B------:R-:W-:Y:S05]  /*48c0*/  VOTEU.ALL UP1, P4 ;  /* 0x0000000000ff7886 */ /* 0x000fea0002020000 */
[----:B------:R-:W-:Y:S01]  /*48d0*/  IMAD.U32 R11, RZ, RZ, UR8 ;  /* 0x00000008ff0b7e24 */ /* 0x000fe2000f8e00ff */
[----:B------:R-:W-:Y:S01]  /*48e0*/  UPRMT UR8, UR37, 0x654, UR33 ;  /* 0x0000065425087896 */ /* 0x000fe20008000021 */
[----:B------:R-:W-:Y:S03]  /*48f0*/  IMAD.U32 R10, RZ, RZ, UR9 ;  /* 0x00000009ff0a7e24 */ /* 0x000fe6000f8e00ff */
[----:B------:R-:W-:Y:S02]  /*4900*/  @!P4 R2UR UR15, R11 ;  /* 0x000000000b0fc2ca */ /* 0x000fe400000e0000 */
[----:B------:R-:W-:Y:S11]  /*4910*/  @!P4 R2UR UR14, R10 ;  /* 0x000000000a0ec2ca */ /* 0x000ff600000e0000 */
[----:B------:R-:W-:Y:S02]  /*4920*/  @!UPT UIADD3 URZ, UPT, UPT, URZ, URZ, URZ ;  /* 0x000000fffffff290 */ /* 0x000fe4000fffe0ff */
[----:B------:R2:W-:Y:S01]  /*4930*/  @!UP1 UTMALDG.3D [UR32], [UR14], desc[UR10] ;  /* 0x00000a200e0095b4 */ /* 0x0005e20008011000 */
[----:B------:R4:W-:Y:S01]  /*4940*/  @!P4 SYNCS.ARRIVE.TRANS64.RED.A0TR RZ, [UR7+0x50], R0 ;  /* 0x00005000ffffc9a7 */ /* 0x0009e20008300407 */
[----:B------:R-:W-:Y:S01]  /*4950*/  SYNCS.ARRIVE.TRANS64.RED.A1T0 RZ, [UR8], RZ ;  /* 0x000000ffffff79a7 */ /* 0x000fe20008100408 */
[----:B----4-:R-:W-:Y:S01]  /*4960*/  @!P4 IMAD.X R0, RZ, RZ, R33, P0 ;  /* 0x000000ffff00c224 */ /* 0x010fe200000e0621 */
[----:B------:R-:W4:Y:S02]  /*4970*/  SYNCS.PHASECHK.TRANS64.TRYWAIT P2, [UR7+0x78], R12 ;  /* 0x0000780cff0075a7 */ /* 0x000f240008041107 */
[----:B--2-4-:R-:W-:Y:S05]  /*4980*/  @!P2 BRA `(.L_x_92) ;  /* 0x00000098007ca947 */ /* 0x014fea0003800000 */
.L_x_357:
        /* <DEDUP_REMOVED lines=8> */
[----:B------:R-:W-:Y:S01]  /*4a10*/  @!UP1 UIADD3 UR24, UPT, UPT, UR7, 0x4400, URZ ;  /* 0x0000440007189890 */ /* 0x000fe2000fffe0ff */
[----:B------:R-:W-:Y:S01]  /*4a20*/  VOTEU.ALL UP1, P4 ;  /* 0x0000000000ff7886 */ /* 0x000fe20002020000 */
[----:B------:R-:W-:Y:S01]  /*4a30*/  UMOV UR27, UR35 ;  /* 0x00000023001b7c82 */ /* 0x000fe20008000000 */
[----:B------:R-:W-:Y:S02]  /*4a40*/  UMOV UR28, UR36 ;  /* 0x00000024001c7c82 */ /* 0x000fe40008000000 */
[----:B------:R-:W-:Y:S01]  /*4a50*/  IMAD.U32 R11, RZ, RZ, UR8 ;  /* 0x00000008ff0b7e24 */ /* 0x000fe2000f8e00ff */
[----:B------:R-:W-:Y:S01]  /*4a60*/  UPRMT UR8, UR37, 0x654, UR25 ;  /* 0x0000065425087896 */ /* 0x000fe20008000019 */
[----:B------:R-:W-:Y:S02]  /*4a70*/  IMAD.U32 R10, RZ, RZ, UR9 ;  /* 0x00000009ff0a7e24 */ /* 0x000fe4000f8e00ff */
[----:B------:R-:W-:Y:S01]  /*4a80*/  @!P4 IMAD.X R18, RZ, RZ, R33, P0 ;  /* 0x000000ffff12c224 */ /* 0x000fe200000e0621 */
[----:B------:R-:W-:Y:S02]  /*4a90*/  @!P4 R2UR UR15, R11 ;  /* 0x000000000b0fc2ca */ /* 0x000fe400000e0000 */
[----:B------:R-:W-:Y:S11]  /*4aa0*/  @!P4 R2UR UR14, R10 ;  /* 0x000000000a0ec2ca */ /* 0x000ff600000e0000 */
[----:B------:R-:W-:Y:S02]  /*4ab0*/  @!UPT UIADD3 URZ, UPT, UPT, URZ, URZ, URZ ;  /* 0x000000fffffff290 */ /* 0x000fe4000fffe0ff */
[----:B------:R2:W-:Y:S01]  /*4ac0*/  @!UP1 UTMALDG.3D [UR24], [UR14], desc[UR10] ;  /* 0x00000a180e0095b4 */ /* 0x0005e20008011000 */
[----:B------:R2:W-:Y:S01]  /*4ad0*/  @!P4 SYNCS.ARRIVE.TRANS64.RED.A0TR RZ, [UR7+0x58], R0 ;  /* 0x00005800ffffc9a7 */ /* 0x0005e20008300407 */
[----:B------:R-:W-:Y:S01]  /*4ae0*/  SYNCS.ARRIVE.TRANS64.RED.A1T0 RZ, [UR8], RZ ;  /* 0x000000ffffff79a7 */ /* 0x000fe20008100408 */
[----:B------:R-:W4:Y:S02]  /*4af0*/  SYNCS.PHASECHK.TRANS64.TRYWAIT P2, [UR7+0x80], R12 ;  /* 0x0000800cff0075a7 */ /* 0x000f240008041107 */
[----:B--2-4-:R-:W-:Y:S05]  /*4b00*/  @!P2 BRA `(.L_x_93) ;  /* 0x000000980034a947 */ /* 0x014fea0003800000 */
.L_x_359:
[----:B------:R-:W2:Y:S01]  /*4b10*/  LDC.64 R14, c[0x0][0xb10] ;  /* 0x0002c400ff0e7b82 */ /* 0x000ea20000000a00 */
[----:B------:R-:W-:Y:S01]  /*4b20*/  @!P4 R2UR UR8, R18 ;  /* 0x000000001208c2ca */ /* 0x000fe200000e0000 */
[----:B------:R-:W-:Y:S01]  /*4b30*/  VOTEU.ALL UP1, P4 ;  /* 0x0000000000ff7886 */ /* 0x000fe20002020000 */
[----:B------:R-:W-:Y:S01]  /*4b40*/  @!P4 R2UR UR9, R19 ;  /* 0x000000001309c2ca */ /* 0x000fe200000e0000 */
[----:B------:R-:W-:Y:S01]  /*4b50*/  UMOV UR10, 0x0 ;  /* 0x00000000000a7882 */ /* 0x000fe20000000000 */
[----:B------:R-:W-:Y:S03]  /*4b60*/  UMOV UR11, 0x10000000 ;  /* 0x10000000000b7882 */ /* 0x000fe60000000000 */
[----:B------:R-:W4:Y:S01]  /*4b70*/  LDC.64 R10, c[0x0][0xb18] ;  /* 0x0002c600ff0a7b82 */ /* 0x000f220000000a00 */
[----:B------:R-:W-:Y:S01]  /*4b80*/  @!UP1 UIADD3 UR18, UPT, UPT, UR34, 0x80, URZ ;  /* 0x0000008022129890 */ /* 0x000fe2000fffe0ff */
[----:B------:R-:W-:Y:S01]  /*4b90*/  @P3 SHF.R.U32.HI R28, RZ, 0x10, R21 ;  /* 0x00000010ff1c3819 */ /* 0x000fe20000011615 */
[----:B------:R-:W-:Y:S01]  /*4ba0*/  @!UP1 UIADD3 UR16, UPT, UPT, UR7, 0x8400, URZ ;  /* 0x0000840007109890 */ /* 0x000fe2000fffe0ff */
[----:B------:R-:W-:Y:S01]  /*4bb0*/  VIADD R30, R30, 0x1 ;  /* 0x000000011e1e7836 */ /* 0x000fe20000000000 */
[----:B------:R-:W-:Y:S03]  /*4bc0*/  VOTEU.ALL UP1, P4 ;  /* 0x0000000000ff7886 */ /* 0x000fe60002020000 */
[----:B------:R-:W5:Y:S01]  /*4bd0*/  @!P1 LDC R0, c[0x0][0xb20] ;  /* 0x0002c800ff009b82 */ /* 0x000f620000000800 */
[----:B------:R-:W-:Y:S01]  /*4be0*/  UMOV UR19, UR35 ;  /* 0x0000002300137c82 */ /* 0x000fe20008000000 */
[----:B------:R-:W-:Y:S01]  /*4bf0*/  IMAD.U32 R19, RZ, RZ, UR8 ;  /* 0x00000008ff137e24 */ /* 0x000fe2000f8e00ff */
[----:B------:R-:W-:Y:S05]  /*4c00*/  UMOV UR20, UR36 ;  /* 0x0000002400147c82 */ /* 0x000fea0008000000 */
[----:B-1----:R-:W1:Y:S01]  /*4c10*/  @!P1 LDC R3, c[0x0][0xb0c] ;  /* 0x0002c300ff039b82 */ /* 0x002e620000000800 */
[----:B------:R-:W-:Y:S01]  /*4c20*/  IMAD.U32 R18, RZ, RZ, UR9 ;  /* 0x00000009ff127e24 */ /* 0x000fe2000f8e00ff */
[----:B------:R-:W-:Y:S01]  /*4c30*/  UPRMT UR8, UR37, 0x654, UR17 ;  /* 0x0000065425087896 */ /* 0x000fe20008000011 */
[----:B------:R-:W-:Y:S03]  /*4c40*/  @!P4 R2UR UR15, R19 ;  /* 0x00000000130fc2ca */ /* 0x000fe600000e0000 */
[----:B------:R-:W-:Y:S01]  /*4c50*/  @!P4 R2UR UR14, R18 ;  /* 0x00000000120ec2ca */ /* 0x000fe200000e0000 */
[----:B------:R-:W-:Y:S11]  /*4c60*/  @!P4 IMAD.MOV.U32 R18, RZ, RZ, 0x4000 ;  /* 0x00004000ff12c424 */ /* 0x000ff600078e00ff */
[----:B------:R-:W-:Y:S01]  /*4c70*/  @!UPT UIADD3 URZ, UPT, UPT, URZ, URZ, URZ ;  /* 0x000000fffffff290 */ /* 0x000fe2000fffe0ff */
[----:B------:R1:W-:Y:S01]  /*4c80*/  @!UP1 UTMALDG.3D [UR16], [UR14], desc[UR10] ;  /* 0x00000a100e0095b4 */ /* 0x0003e20008011000 */
[----:B------:R1:W-:Y:S02]  /*4c90*/  @!P4 SYNCS.ARRIVE.TRANS64.RED.A0TR RZ, [UR7+0x60], R18 ;  /* 0x00006012ffffc9a7 */ /* 0x0003e40008300407 */
[----:B-1----:R-:W-:Y:S01]  /*4ca0*/  @!P1 ISETP.NE.AND P2, PT, R3, 0x1, PT ;  /* 0x000000010300980c */ /* 0x002fe20003f45270 */
[C---:B--2---:R-:W-:Y:S01]  /*4cb0*/  @!P1 IMAD.HI.U32 R14, R13.reuse, R14, RZ ;  /* 0x0000000e0d0e9227 */ /* 0x044fe200078e00ff */
[----:B----4-:R-:W-:Y:S03]  /*4cc0*/  @!P1 ISETP.NE.AND P0, PT, R10, 0x1, PT ;  /* 0x000000010a00980c */ /* 0x010fe60003f05270 */
[C---:B------:R-:W-:Y:S01]  /*4cd0*/  @!P1 IMAD.HI.U32 R11, R8.reuse, R11, RZ ;  /* 0x0000000b080b9227 */ /* 0x040fe200078e00ff */
[----:B------:R-:W-:Y:S04]  /*4ce0*/  @!P1 SHF.R.U32.HI R14, RZ, R15, R14 ;  /* 0x0000000fff0e9219 */ /* 0x000fe8000001160e */
[----:B-----5:R-:W-:Y:S01]  /*4cf0*/  @!P1 SHF.R.U32.HI R9, RZ, R0, R11 ;  /* 0x00000000ff099219 */ /* 0x020fe2000001160b */
[----:B------:R-:W-:Y:S01]  /*4d00*/  SYNCS.ARRIVE.TRANS64.RED.A1T0 RZ, [UR8], RZ ;  /* 0x000000ffffff79a7 */ /* 0x000fe20008100408 */
[----:B------:R-:W-:Y:S02]  /*4d10*/  @!P1 SEL R14, R13, R14, !P2 ;  /* 0x0000000e0d0e9207 */ /* 0x000fe40005000000 */
[----:B------:R-:W-:Y:S01]  /*4d20*/  @!P1 SEL R9, R8, R9, !P0 ;  /* 0x0000000908099207 */ /* 0x000fe20004000000 */
[----:B------:R-:W1:Y:S04]  /*4d30*/  SYNCS.PHASECHK.TRANS64.TRYWAIT P5, [UR7+0x88], R12 ;  /* 0x0000880cff0075a7 */ /* 0x000e6800080a1107 */
[----:B------:R-:W-:Y:S02]  /*4d40*/  @!P1 IMAD.IADD R0, R9, 0x1, -R14 ;  /* 0x0000000109009824 */ /* 0x000fe400078e0a0e */
[----:B------:R-:W-:Y:S02]  /*4d50*/  @!P1 IMAD.IADD R9, R14, 0x1, -R9 ;  /* 0x000000010e099824 */ /* 0x000fe400078e0a09 */
[----:B------:R-:W-:Y:S02]  /*4d60*/  @!P1 IMAD R13, R0, R3, R13 ;  /* 0x00000003000d9224 */ /* 0x000fe400078e020d */
[----:B------:R-:W-:Y:S01]  /*4d70*/  @!P1 IMAD R8, R9, R10, R8 ;  /* 0x0000000a09089224 */ /* 0x000fe200078e0208 */
[----:B-1----:R-:W-:Y:S06]  /*4d80*/  @!P5 BRA `(.L_x_94) ;  /* 0x0000009400acd947 */ /* 0x002fec0003800000 */
.L_x_361:
[----:B-1----:R-:W-:Y:S01]  /*4d90*/  @!P4 IADD3 R3, P0, PT, R32, 0x580, RZ ;  /* 0x000005802003c810 */ /* 0x002fe20007f1e0ff */
[----:B------:R-:W-:Y:S01]  /*4da0*/  VOTEU.ALL UP1, P4 ;  /* 0x0000000000ff7886 */ /* 0x000fe20002020000 */
[----:B------:R-:W-:Y:S01]  /*4db0*/  UMOV UR18, 0x0 ;  /* 0x0000000000127882 */ /* 0x000fe20000000000 */
[----:B------:R-:W-:Y:S01]  /*4dc0*/  UMOV UR19, 0x10000000 ;  /* 0x1000000000137882 */ /* 0x000fe20000000000 */
[----:B------:R-:W-:Y:S01]  /*4dd0*/  @!P4 R2UR UR9, R3 ;  /* 0x000000000309c2ca */ /* 0x000fe200000e0000 */
[----:B------:R-:W-:Y:S01]  /*4de0*/  @!P4 IMAD.X R0, RZ, RZ, R33, P0 ;  /* 0x000000ffff00c224 */ /* 0x000fe200000e0621 */
[----:B------:R-:W-:Y:S01]  /*4df0*/  @!UP1 UIADD3 UR10, UPT, UPT, UR34, 0xc0, URZ ;  /* 0x000000c0220a9890 */ /* 0x000fe2000fffe0ff */
[----:B------:R-:W-:Y:S01]  /*4e00*/  ISETP.NE.AND P0, PT, R30, 0x2, PT ;  /* 0x000000021e00780c */ /* 0x000fe20003f05270 */
[----:B------:R-:W-:Y:S01]  /*4e10*/  UMOV UR11, UR35 ;  /* 0x00000023000b7c82 */ /* 0x000fe20008000000 */
[----:B------:R-:W-:Y:S01]  /*4e20*/  UMOV UR12, UR36 ;  /* 0x00000024000c7c82 */ /* 0x000fe20008000000 */
[----:B------:R-:W-:Y:S01]  /*4e30*/  @!P4 R2UR UR8, R0 ;  /* 0x000000000008c2ca */ /* 0x000fe200000e0000 */
[----:B------:R-:W-:Y:S01]  /*4e40*/  IMAD.IADD R18, R8, 0x1, R171 ;  /* 0x0000000108127824 */ /* 0x000fe200078e02ab */
[----:B------:R-:W-:Y:S01]  /*4e50*/  @P3 R2UR UR36, R28 ;  /* 0x000000001c2432ca */ /* 0x000fe200000e0000 */
[----:B------:R-:W-:Y:S01]  /*4e60*/  IMAD.IADD R19, R13, 0x1, R204 ;  /* 0x000000010d137824 */ /* 0x000fe200078e02cc */
[----:B------:R-:W-:Y:S02]  /*4e70*/  SEL R0, RZ, 0x1, P0 ;  /* 0x00000001ff007807 */ /* 0x000fe40000000000 */
[----:B------:R-:W-:Y:S01]  /*4e80*/  LOP3.LUT R31, R31, 0x1, RZ, 0x3c, !PT ;  /* 0x000000011f1f7812 */ /* 0x000fe200078e3cff */
[----:B------:R-:W-:Y:S01]  /*4e90*/  IMAD.U32 R10, RZ, RZ, UR9 ;  /* 0x00000009ff0a7e24 */ /* 0x000fe2000f8e00ff */
[----:B------:R-:W-:Y:S01]  /*4ea0*/  @!UP1 UIADD3 UR9, UPT, UPT, UR7, 0x68, URZ ;  /* 0x0000006807099890 */ /* 0x000fe2000fffe0ff */
[----:B------:R-:W-:Y:S02]  /*4eb0*/  LOP3.LUT R29, R29, R0, RZ, 0x3c, !PT ;  /* 0x000000001d1d7212 */ /* 0x000fe400078e3cff */
[----:B------:R-:W-:Y:S02]  /*4ec0*/  SEL R30, R30, RZ, P0 ;  /* 0x000000ff1e1e7207 */ /* 0x000fe40000000000 */
[----:B------:R-:W-:Y:S01]  /*4ed0*/  IMAD.U32 R11, RZ, RZ, UR8 ;  /* 0x00000008ff0b7e24 */ /* 0x000fe2000f8e00ff */
[----:B------:R-:W-:Y:S01]  /*4ee0*/  @!P4 R2UR UR14, R10 ;  /* 0x000000000a0ec2ca */ /* 0x000fe200000e0000 */
[----:B------:R-:W-:Y:S01]  /*4ef0*/  @!UP1 UIADD3 UR8, UPT, UPT, UR7, 0xc400, URZ ;  /* 0x0000c40007089890 */ /* 0x000fe2000fffe0ff */
[----:B------:R-:W-:Y:S02]  /*4f00*/  VOTEU.ALL UP1, P4 ;  /* 0x0000000000ff7886 */ /* 0x000fe40002020000 */
[----:B------:R-:W-:Y:S11]  /*4f10*/  @!P4 R2UR UR15, R11 ;  /* 0x000000000b0fc2ca */ /* 0x000ff600000e0000 */
[----:B------:R-:W-:Y:S02]  /*4f20*/  @!UPT UIADD3 URZ, UPT, UPT, URZ, URZ, URZ ;  /* 0x000000fffffff290 */ /* 0x000fe4000fffe0ff */
[----:B------:R2:W-:Y:S01]  /*4f30*/  @!UP1 UTMALDG.3D [UR8], [UR14], desc[UR18] ;  /* 0x000012080e0095b4 */ /* 0x0005e20008011000 */
[----:B------:R2:W-:Y:S01]  /*4f40*/  @!P4 SYNCS.ARRIVE.TRANS64.RED.A0TR RZ, [UR7+0x68], R27 ;  /* 0x0000681bffffc9a7 */ /* 0x0005e20008300407 */
[----:B------:R-:W-:Y:S01]  /*4f50*/  UPLOP3.LUT UP1, UPT, UPT, UPT, UPT, 0x80, 0x8 ;  /* 0x000000000008789c */ /* 0x000fe20003f2f070 */
[----:B------:R-:W-:Y:S01]  /*4f60*/  SYNCS.ARRIVE.TRANS64.RED.A1T0 RZ, [UR13], RZ ;  /* 0x000000ffffff79a7 */ /* 0x000fe2000810040d */
[----:B------:R-:W-:Y:S09]  /*4f70*/  @P3 BRA `(.L_x_95) ;  /* 0xfffffff000943947 */ /* 0x000ff2000383ffff */
[----:B------:R-:W-:-:S04]  /*4f80*/  SHF.L.U32 R3, R31, 0x1f, RZ ;  /* 0x0000001f1f037819 */ /* 0x000fc800000006ff */
[----:B------:R-:W1:Y:S02]  /*4f90*/  SYNCS.PHASECHK.TRANS64.TRYWAIT P0, [UR7+0x70], R3 ;  /* 0x00007003ff0075a7 */ /* 0x000e640008001107 */
[----:B-1----:R-:W-:Y:S05]  /*4fa0*/  @!P0 BRA `(.L_x_96) ;  /* 0x00000094003c8947 */ /* 0x002fea0003800000 */
.L_x_363:
[----:B------:R-:W4:Y:S02]  /*4fb0*/  SYNCS.PHASECHK.TRANS64.TRYWAIT P0, [UR7+0x78], R3 ;  /* 0x00007803ff0075a7 */ /* 0x000f240008001107 */
[----:B----4-:R-:W-:Y:S05]  /*4fc0*/  @!P0 BRA `(.L_x_97) ;  /* 0x00000094004c8947 */ /* 0x010fea0003800000 */
.L_x_365:
[----:B------:R-:W4:Y:S02]  /*4fd0*/  SYNCS.PHASECHK.TRANS64.TRYWAIT P0, [UR7+0x80], R3 ;  /* 0x00008003ff0075a7 */ /* 0x000f240008001107 */
[----:B----4-:R-:W-:Y:S05]  /*4fe0*/  @!P0 BRA `(.L_x_98) ;  /* 0x00000094005c8947 */ /* 0x010fea0003800000 */
.L_x_367:
[----:B-1----:R-:W-:-:S07]  /*4ff0*/  MOV R0, UR7 ;  /* 0x0000000700007c02 */ /* 0x002fce0008000f00 */
.L_x_99:
[----:B-1----:R-:W-:-:S04]  /*5000*/  SHF.L.U32 R3, R31, 0x1f, RZ ;  /* 0x0000001f1f037819 */ /* 0x002fc800000006ff */
[----:B------:R1:W4:Y:S03]  /*5010*/  SYNCS.PHASECHK.TRANS64.TRYWAIT P0, [R0+URZ+0x88], R3 ;  /* 0x00008803000075a7 */ /* 0x00032600080011ff */
[----:B----4-:R-:W-:Y:S05]  /*5020*/  @!P0 NANOSLEEP.SYNCS 0x989680 ;  /* 0x009896800000895d */ /* 0x010fea0003900000 */
[----:B------:R-:W4:Y:S02]  /*5030*/  @!P0 SYNCS.PHASECHK.TRANS64 P0, [R0+URZ+0x88], R3 ;  /* 0x00008803000085a7 */ /* 0x000f2400080010ff */
[----:B--2-4-:R-:W-:Y:S05]  /*5040*/  @P0 EXIT ;  /* 0x000000000000094d */ /* 0x014fea0003800000 */
[----:B------:R-:W-:Y:S05]  /*5050*/  BRA `(.L_x_99) ;  /* 0xfffffffc00e87947 */ /* 0x000fea000383ffff */
.L_x_84:
[----:B------:R-:W-:-:S06]  /*5060*/  UISETP.GE.AND UP1, UPT, UR10, 0x4, UPT ;  /* 0x000000040a00788c */ /* 0x000fcc000bf26270 */
[----:B------:R-:W-:-:S13]  /*5070*/  PLOP3.LUT P0, PT, PT, PT, UP1, 0x80, 0x8 ;  /* 0x000000000008781c */ /* 0x000fda0003f0f018 */
[----:B------:R-:W-:Y:S05]  /*5080*/  @!P0 EXIT ;  /* 0x000000000000894d */ /* 0x000fea0003800000 */
[----:B------:R-:W-:Y:S01]  /*5090*/  BAR.SYNC.DEFER_BLOCKING 0x6, 0xa0 ;  /* 0x0182800000007b1d */ /* 0x000fe20000010000 */
[C---:B------:R-:W-:Y:S01]  /*50a0*/  IMAD.SHL.U32 R0, R227.reuse, 0x40, RZ ;  /* 0x00000040e3007824 */ /* 0x040fe200078e00ff */
[C---:B------:R-:W-:Y:S01]  /*50b0*/  LOP3.LUT R226, R227.reuse, 0x1, RZ, 0xc0, !PT ;  /* 0x00000001e3e27812 */ /* 0x040fe200078ec0ff */
[C---:B------:R-:W-:Y:S01]  /*50c0*/  IMAD.SHL.U32 R225, R227.reuse, 0x8, RZ ;  /* 0x00000008e3e17824 */ /* 0x040fe200078e00ff */
[----:B------:R-:W-:Y:S01]  /*50d0*/  CS2R R220, SRZ ;  /* 0x0000000000dc7805 */ /* 0x000fe2000001ff00 */
[C---:B------:R-:W-:Y:S01]  /*50e0*/  IMAD.U32 R74, R227.reuse, 0x10000, RZ ;  /* 0x00010000e34a7824 */ /* 0x040fe200078e00ff */
[----:B------:R-:W-:Y:S02]  /*50f0*/  UMOV UR41, 0x400 ;  /* 0x0000040000297882 */ /* 0x000fe40000000000 */
[----:B------:R-:W1:Y:S01]  /*5100*/  LDC R213, c[0x0][0x370] ;  /* 0x0000dc00ffd57b82 */ /* 0x000e620000000800 */
[----:B------:R-:W-:Y:S01]  /*5110*/  ULEA UR41, UR37, UR41, 0x18 ;  /* 0x0000002925297291 */ /* 0x000fe2000f8ec0ff */
[----:B------:R-:W-:Y:S01]  /*5120*/  LOP3.LUT R2, R0, 0x1c0, RZ, 0xc0, !PT ;  /* 0x000001c000027812 */ /* 0x000fe200078ec0ff */
[----:B------:R-:W-:Y:S01]  /*5130*/  IMAD.MOV.U32 R224, RZ, RZ, 0x2 ;  /* 0x00000002ffe07424 */ /* 0x000fe200078e00ff */
[----:B------:R-:W-:Y:S01]  /*5140*/  ISETP.NE.U32.AND P0, PT, R226, 0x1, PT ;  /* 0x00000001e200780c */ /* 0x000fe20003f05070 */
[----:B------:R-:W-:Y:S01]  /*5150*/  IMAD.MOV.U32 R223, RZ, RZ, 0x4 ;  /* 0x00000004ffdf7424 */ /* 0x000fe200078e00ff */
[----:B------:R-:W-:Y:S01]  /*5160*/  LOP3.LUT R225, R2, 0x38, R225, 0xf8, !PT ;  /* 0x0000003802e17812 */ /* 0x000fe200078ef8e1 */
[----:B------:R-:W-:Y:S01]  /*5170*/  IMAD.MOV.U32 R73, RZ, RZ, RZ ;  /* 0x000000ffff497224 */ /* 0x000fe200078e00ff */
[----:B------:R-:W2:Y:S01]  /*5180*/  LDC R210, c[0x0][0x374] ;  /* 0x0000dd00ffd27b82 */ /* 0x000ea20000000800 */
[----:B------:R-:W-:Y:S01]  /*5190*/  LOP3.LUT R74, R74, 0x600000, RZ, 0xc0, !PT ;  /* 0x006000004a4a7812 */ /* 0x000fe200078ec0ff */
[----:B------:R-:W-:Y:S01]  /*51a0*/  IMAD.MOV.U32 R222, RZ, RZ, RZ ;  /* 0x000000ffffde7224 */ /* 0x000fe200078e00ff */
[----:B------:R-:W-:Y:S01]  /*51b0*/  R2P PR, R227, 0x6 ;  /* 0x00000006e3007804 */ /* 0x000fe20000000000 */
[----:B------:R-:W-:Y:S01]  /*51c0*/  IMAD.MOV.U32 R208, RZ, RZ, RZ ;  /* 0x000000ffffd07224 */ /* 0x000fe200078e00ff */
[----:B------:R-:W-:Y:S01]  /*51d0*/  LOP3.LUT R225, R225, 0x1e00, R0, 0xf8, !PT ;  /* 0x00001e00e1e17812 */ /* 0x000fe200078ef800 */
[----:B------:R-:W3:Y:S01]  /*51e0*/  LDCU.64 UR46, c[0x0][0x348] ;  /* 0x00006900ff2e77ac */ /* 0x000ee20008000a00 */
[----:B------:R-:W-:Y:S01]  /*51f0*/  P2R R0, PR, RZ, 0x1 ;  /* 0x00000001ff007803 */ /* 0x000fe20000000000 */
[----:B------:R-:W4:Y:S01]  /*5200*/  LDS R3, [UR41+0x130] ;  /* 0x00013029ff037984 */ /* 0x000f220008000800 */
[----:B------:R-:W-:Y:S01]  /*5210*/  LOP3.LUT R227, R227, 0x60, RZ, 0xc0, !PT ;  /* 0x00000060e3e37812 */ /* 0x000fe200078ec0ff */
[----:B------:R-:W-:Y:S01]  /*5220*/  UMOV UR44, 0x1 ;  /* 0x00000001002c7882 */ /* 0x000fe20000000000 */
[----:B------:R-:W-:Y:S01]  /*5230*/  SEL R224, R224, 0xfffffffe, !P1 ;  /* 0xfffffffee0e07807 */ /* 0x000fe20004800000 */
[----:B------:R-:W-:Y:S01]  /*5240*/  UIADD3 UR40, UPT, UPT, UR41, 0x400, URZ ;  /* 0x0000040029287890 */ /* 0x000fe2000fffe0ff */
[----:B------:R-:W-:Y:S01]  /*5250*/  SEL R223, R223, 0xfffffffc, !P2 ;  /* 0xfffffffcdfdf7807 */ /* 0x000fe20005000000 */
[----:B------:R-:W-:Y:S01]  /*5260*/  UMOV UR43, URZ ;  /* 0x000000ff002b7c82 */ /* 0x000fe20008000000 */
[----:B------:R-:W-:Y:S01]  /*5270*/  UMOV UR42, URZ ;  /* 0x000000ff002a7c82 */ /* 0x000fe20008000000 */
[----:B-1234-:R-:W-:-:S08]  /*5280*/  IMAD.IADD R74, R3, 0x1, R74 ;  /* 0x00000001034a7824 */ /* 0x01efd000078e024a */
.L_x_319:
[C---:B------:R-:W-:Y:S02]  /*5290*/  LEA R0, R208.reuse, UR41, 0x3 ;  /* 0x00000029d0007c11 */ /* 0x040fe4000f8e18ff */
[----:B------:R-:W-:Y:S02]  /*52a0*/  SHF.L.U32 R3, R221, 0x1f, RZ ;  /* 0x0000001fdd037819 */ /* 0x000fe400000006ff */
[----:B------:R-:W-:Y:S02]  /*52b0*/  LEA R8, R208, UR41, 0x4 ;  /* 0x00000029d0087c11 */ /* 0x000fe4000f8e20ff */
[----:B------:R-:W1:Y:S02]  /*52c0*/  SYNCS.PHASECHK.TRANS64.TRYWAIT P0, [R0+URZ+0xa0], R3 ;  /* 0x0000a003000075a7 */ /* 0x000e6400080011ff */
[----:B-1----:R-:W-:Y:S05]  /*52d0*/  @!P0 BRA `(.L_x_100) ;  /* 0x0000009000b88947 */ /* 0x002fea0003800000 */
.L_x_368:
        /* <DEDUP_REMOVED lines=11> */
[----:B--2---:R-:W-:-:S04]  /*5390*/  LOP3.LUT P3, RZ, R10, 0x1, RZ, 0xc0, !PT ;  /* 0x000000010aff7812 */ /* 0x004fc8000786c0ff */
[----:B------:R-:W-:-:S09]  /*53a0*/  P2R R230, PR, RZ, 0x8 ;  /* 0x00000008ffe67803 */ /* 0x000fd20000000000 */
[----:B------:R-:W-:Y:S02]  /*53b0*/  @P3 MOV R217, R8 ;  /* 0x0000000800d93202 */ /* 0x000fe40000000f00 */
[----:B------:R-:W-:Y:S01]  /*53c0*/  @P3 LOP3.LUT R218, R9, 0xffff, RZ, 0xc0, !PT ;  /* 0x0000ffff09da3812 */ /* 0x000fe200078ec0ff */
[----:B-1----:R-:W-:Y:S06]  /*53d0*/  @!P0 BRA `(.L_x_101) ;  /* 0x0000000000b88947 */ /* 0x002fec0003800000 */
[----:B------:R-:W1:Y:S01]  /*53e0*/  LDC.64 R4, c[0x0][0xb18] ;  /* 0x0002c600ff047b82 */ /* 0x000e620000000a00 */
[----:B------:R-:W-:-:S07]  /*53f0*/  ISETP.NE.AND P0, PT, R68, 0x1, PT ;  /* 0x000000014400780c */ /* 0x000fce0003f05270 */
[----:B------:R-:W2:Y:S08]  /*5400*/  LDC.64 R6, c[0x0][0xb10] ;  /* 0x0002c400ff067b82 */ /* 0x000eb00000000a00 */
[----:B------:R-:W3:Y:S08]  /*5410*/  LDC R0, c[0x0][0xb20] ;  /* 0x0002c800ff007b82 */ /* 0x000ef00000000800 */
[----:B------:R-:W4:Y:S01]  /*5420*/  LDC R12, c[0x0][0xb0c] ;  /* 0x0002c300ff0c7b82 */ /* 0x000f220000000800 */
[----:B-1----:R-:W-:Y:S01]  /*5430*/  IMAD.HI.U32 R13, R210, R5, RZ ;  /* 0x00000005d20d7227 */ /* 0x002fe200078e00ff */
[----:B------:R-:W-:-:S03]  /*5440*/  ISETP.NE.AND P1, PT, R4, 0x1, PT ;  /* 0x000000010400780c */ /* 0x000fc60003f25270 */
[----:B------:R-:W-:-:S03]  /*5450*/  IMAD.HI.U32 R5, R218, R5, RZ ;  /* 0x00000005da057227 */ /* 0x000fc600078e00ff */
[----:B------:R-:W1:Y:S01]  /*5460*/  LDC.64 R2, c[0x0][0xb28] ;  /* 0x0002ca00ff027b82 */ /* 0x000e620000000a00 */
[----:B--2---:R-:W-:-:S04]  /*5470*/  IMAD.HI.U32 R14, R213, R6, RZ ;  /* 0x00000006d50e7227 */ /* 0x004fc800078e00ff */
[----:B------:R-:W-:Y:S01]  /*5480*/  IMAD.HI.U32 R16, R217, R6, RZ ;  /* 0x00000006d9107227 */ /* 0x000fe200078e00ff */
[----:B------:R-:W-:Y:S02]  /*5490*/  SHF.R.U32.HI R14, RZ, R7, R14 ;  /* 0x00000007ff0e7219 */ /* 0x000fe4000001160e */
[-C--:B---3--:R-:W-:Y:S02]  /*54a0*/  SHF.R.U32.HI R13, RZ, R0.reuse, R13 ;  /* 0x00000000ff0d7219 */ /* 0x088fe4000001160d */
[----:B------:R-:W-:Y:S02]  /*54b0*/  SHF.R.U32.HI R5, RZ, R0, R5 ;  /* 0x00000000ff057219 */ /* 0x000fe40000011605 */
[----:B------:R-:W-:Y:S02]  /*54c0*/  SEL R13, R210, R13, !P1 ;  /* 0x0000000dd20d7207 */ /* 0x000fe40004800000 */
[----:B------:R-:W-:Y:S02]  /*54d0*/  SHF.R.U32.HI R16, RZ, R7, R16 ;  /* 0x00000007ff107219 */ /* 0x000fe40000011610 */
[----:B----4-:R-:W-:-:S02]  /*54e0*/  ISETP.NE.AND P2, PT, R12, 0x1, PT ;  /* 0x000000010c00780c */ /* 0x010fc40003f45270 */
[----:B------:R-:W-:Y:S02]  /*54f0*/  SEL R5, R218, R5, !P1 ;  /* 0x00000005da057207 */ /* 0x000fe40004800000 */
[----:B------:R-:W-:Y:S02]  /*5500*/  SEL R15, R213, R14, !P2 ;  /* 0x0000000ed50f7207 */ /* 0x000fe40005000000 */
[----:B------:R-:W-:Y:S01]  /*5510*/  SEL R7, R217, R16, !P2 ;  /* 0x00000010d9077207 */ /* 0x000fe20005000000 */
[----:B-1----:R-:W-:-:S04]  /*5520*/  IMAD.HI.U32 R14, R13, R2, RZ ;  /* 0x000000020d0e7227 */ /* 0x002fc800078e00ff */
[----:B------:R-:W-:Y:S01]  /*5530*/  IMAD.HI.U32 R6, R15, R2, RZ ;  /* 0x000000020f067227 */ /* 0x000fe200078e00ff */
[----:B------:R-:W-:-:S04]  /*5540*/  @P0 SHF.R.U32.HI R13, RZ, R3, R14 ;  /* 0x00000003ff0d0219 */ /* 0x000fc8000001160e */
[----:B------:R-:W-:Y:S01]  /*5550*/  @P0 SHF.R.U32.HI R15, RZ, R3, R6 ;  /* 0x00000003ff0f0219 */ /* 0x000fe20000011606 */
[----:B------:R-:W-:-:S04]  /*5560*/  IMAD R13, R68, R13, RZ ;  /* 0x0000000d440d7224 */ /* 0x000fc800078e02ff */
[----:B------:R-:W-:Y:S01]  /*5570*/  IMAD R0, R68, R15, RZ ;  /* 0x0000000f44007224 */ /* 0x000fe200078e02ff */
[C---:B------:R-:W-:Y:S02]  /*5580*/  ISETP.GE.AND P1, PT, R5.reuse, R13, PT ;  /* 0x0000000d0500720c */ /* 0x040fe40003f26270 */
[----:B------:R-:W-:Y:S02]  /*5590*/  IADD3 R13, PT, PT, -R5, RZ, RZ ;  /* 0x000000ff050d7210 */ /* 0x000fe40007ffe1ff */
[----:B------:R-:W-:Y:S01]  /*55a0*/  ISETP.GE.OR P1, PT, R7, R0, P1 ;  /* 0x000000000700720c */ /* 0x000fe20000f26670 */
[----:B------:R-:W-:-:S04]  /*55b0*/  IMAD.HI.U32 R0, R5, R2, RZ ;  /* 0x0000000205007227 */ /* 0x000fc800078e00ff */
[----:B------:R-:W-:Y:S01]  /*55c0*/  IMAD R13, R4, R13, R218 ;  /* 0x0000000d040d7224 */ /* 0x000fe200078e02da */
        /* <DEDUP_REMOVED lines=15> */
.L_x_101:
[----:B------:R-:W1:Y:S02]  /*56c0*/  LDCU UR4, c[0x0][0xb30] ;  /* 0x00016600ff0477ac */ /* 0x000e640008000800 */
[----:B-1----:R-:W-:-:S09]  /*56d0*/  UISETP.NE.AND UP0, UPT, UR4, 0x1, UPT ;  /* 0x000000010400788c */ /* 0x002fd2000bf05270 */
[----:B------:R-:W-:Y:S05]  /*56e0*/  BRA.U UP0, `(.L_x_102) ;  /* 0x0000000100407547 */ /* 0x000fea000b800000 */
[----:B------:R-:W1:Y:S08]  /*56f0*/  LDC.64 R2, c[0x0][0xb18] ;  /* 0x0002c600ff027b82 */ /* 0x000e700000000a00 */
[----:B------:R-:W2:Y:S08]  /*5700*/  LDC.64 R4, c[0x0][0xb10] ;  /* 0x0002c400ff047b82 */ /* 0x000eb00000000a00 */
[----:B------:R-:W3:Y:S08]  /*5710*/  LDC R0, c[0x0][0xb20] ;  /* 0x0002c800ff007b82 */ /* 0x000ef00000000800 */
[----:B------:R-:W4:Y:S01]  /*5720*/  LDC R6, c[0x0][0xb0c] ;  /* 0x0002c300ff067b82 */ /* 0x000f220000000800 */
[----:B-1----:R-:W-:Y:S01]  /*5730*/  IMAD.HI.U32 R3, R218, R3, RZ ;  /* 0x00000003da037227 */ /* 0x002fe200078e00ff */
[----:B------:R-:W-:-:S03]  /*5740*/  ISETP.NE.AND P0, PT, R2, 0x1, PT ;  /* 0x000000010200780c */ /* 0x000fc60003f05270 */
[----:B--2---:R-:W-:-:S05]  /*5750*/  IMAD.HI.U32 R4, R217, R4, RZ ;  /* 0x00000004d9047227 */ /* 0x004fca00078e00ff */
[----:B------:R-:W-:Y:S02]  /*5760*/  SHF.R.U32.HI R4, RZ, R5, R4 ;  /* 0x00000005ff047219 */ /* 0x000fe40000011604 */
        /* <DEDUP_REMOVED lines=8> */
.L_x_102:
[----:B------:R-:W-:Y:S01]  /*57f0*/  ULOP3.LUT UP0, URZ, UR40, 0x3f0, URZ, 0xc0, !UPT ;  /* 0x000003f028ff7892 */ /* 0x000fe2000f80c0ff */
[----:B------:R-:W-:Y:S02]  /*5800*/  IADD3 R208, PT, PT, R208, 0x1, RZ ;  /* 0x00000001d0d07810 */ /* 0x000fe40007ffe0ff */
[----:B------:R-:W-:-:S06]  /*5810*/  @P3 SHF.R.U32.HI R219, RZ, 0x10, R9 ;  /* 0x00000010ffdb3819 */ /* 0x000fcc0000011609 */
[----:B------:R-:W-:Y:S05]  /*5820*/  BRA.U !UP0, `(.L_x_103) ;  /* 0x00000001087c7547 */ /* 0x000fea000b800000 */
[----:B------:R-:W-:Y:S01]  /*5830*/  MOV R2, 0x0 ;  /* 0x0000000000027802 */ /* 0x000fe20000000f00 */
[----:B------:R-:W1:Y:S01]  /*5840*/  LDCU.64 UR8, c[0x4][0x80] ;  /* 0x01001000ff0877ac */ /* 0x000e620008000a00 */
[----:B------:R-:W-:Y:S02]  /*5850*/  HFMA2 R12, -RZ, RZ, 0, 5.9604644775390625e-08 ;  /* 0x00000001ff0c7431 */ /* 0x000fe400000001ff */
[----:B------:R-:W-:Y:S01]  /*5860*/  IMAD.MOV.U32 R8, RZ, RZ, 0x70 ;  /* 0x00000070ff087424 */ /* 0x000fe200078e00ff */
[----:B------:R2:W3:Y:S01]  /*5870*/  LDC.64 R14, c[0x4][R2] ;  /* 0x01000000020e7b82 */ /* 0x0004e20000000a00 */
[----:B------:R-:W4:Y:S01]  /*5880*/  LDCU.64 UR6, c[0x4][0x88] ;  /* 0x01001100ff0677ac */ /* 0x000f220008000a00 */
[----:B------:R-:W-:Y:S01]  /*5890*/  IMAD.MOV.U32 R13, RZ, RZ, RZ ;  /* 0x000000ffff0d7224 */ /* 0x000fe200078e00ff */
[----:B------:R-:W2:Y:S01]  /*58a0*/  LDCU.64 UR4, c[0x4][0x8] ;  /* 0x01000100ff0477ac */ /* 0x000ea20008000a00 */
[----:B-1----:R-:W-:Y:S01]  /*58b0*/  IMAD.U32 R4, RZ, RZ, UR8 ;  /* 0x00000008ff047e24 */ /* 0x002fe2000f8e00ff */
[----:B------:R-:W-:Y:S01]  /*58c0*/  MOV R5, UR9 ;  /* 0x0000000900057c02 */ /* 0x000fe20008000f00 */
[----:B----4-:R-:W-:Y:S01]  /*58d0*/  IMAD.U32 R6, RZ, RZ, UR6 ;  /* 0x00000006ff067e24 */ /* 0x010fe2000f8e00ff */
[----:B------:R-:W-:Y:S01]  /*58e0*/  MOV R7, UR7 ;  /* 0x0000000700077c02 */ /* 0x000fe20008000f00 */
[----:B--2---:R-:W-:Y:S01]  /*58f0*/  IMAD.U32 R10, RZ, RZ, UR4 ;  /* 0x00000004ff0a7e24 */ /* 0x004fe2000f8e00ff */
[----:B------:R-:W-:-:S02]  /*5900*/  MOV R11, UR5 ;  /* 0x00000005000b7c02 */ /* 0x000fc40008000f00 */
[----:B------:R-:W-:-:S07]  /*5910*/  LEPC R20, `(.L_x_104) ;  /* 0x000000001014794e */ /* 0x000fce0000000000 */
[----:B---3-5:R-:W-:Y:S05]  /*5920*/  CALL.ABS.NOINC R14 ;  /* 0x000000000e007343 */ /* 0x028fea0003c00000 */
.L_x_104:
[----:B------:R-:W1:Y:S01]  /*5930*/  LDC.64 R2, c[0x4][R2] ;  /* 0x0100000002027b82 */ /* 0x000e620000000a00 */
[----:B------:R-:W2:Y:S01]  /*5940*/  LDCU.64 UR8, c[0x4][0x80] ;  /* 0x01001000ff0877ac */ /* 0x000ea20008000a00 */
[----:B------:R-:W-:Y:S02]  /*5950*/  HFMA2 R12, -RZ, RZ, 0, 5.9604644775390625e-08 ;  /* 0x00000001ff0c7431 */ /* 0x000fe400000001ff */
[----:B------:R-:W-:Y:S01]  /*5960*/  IMAD.MOV.U32 R8, RZ, RZ, 0x70 ;  /* 0x00000070ff087424 */ /* 0x000fe200078e00ff */
[----:B------:R-:W3:Y:S01]  /*5970*/  LDCU.64 UR6, c[0x4][0x88] ;  /* 0x01001100ff0677ac */ /* 0x000ee20008000a00 */
[----:B------:R-:W-:Y:S01]  /*5980*/  IMAD.MOV.U32 R13, RZ, RZ, RZ ;  /* 0x000000ffff0d7224 */ /* 0x000fe200078e00ff */
[----:B------:R-:W4:Y:S01]  /*5990*/  LDCU.64 UR4, c[0x4][0x8] ;  /* 0x01000100ff0477ac */ /* 0x000f220008000a00 */
[----:B--2---:R-:W-:Y:S02]  /*59a0*/  MOV R4, UR8 ;  /* 0x0000000800047c02 */ /* 0x004fe40008000f00 */
[----:B------:R-:W-:Y:S01]  /*59b0*/  MOV R5, UR9 ;  /* 0x0000000900057c02 */ /* 0x000fe20008000f00 */
[----:B---3--:R-:W-:Y:S01]  /*59c0*/  IMAD.U32 R6, RZ, RZ, UR6 ;  /* 0x00000006ff067e24 */ /* 0x008fe2000f8e00ff */
[----:B------:R-:W-:Y:S01]  /*59d0*/  MOV R7, UR7 ;  /* 0x0000000700077c02 */ /* 0x000fe20008000f00 */
[----:B----4-:R-:W-:Y:S01]  /*59e0*/  IMAD.U32 R10, RZ, RZ, UR4 ;  /* 0x00000004ff0a7e24 */ /* 0x010fe2000f8e00ff */
[----:B------:R-:W-:-:S02]  /*59f0*/  MOV R11, UR5 ;  /* 0x00000005000b7c02 */ /* 0x000fc40008000f00 */
[----:B------:R-:W-:-:S07]  /*5a00*/  LEPC R20, `(.L_x_103) ;  /* 0x000000001014794e */ /* 0x000fce0000000000 */
[----:B-1----:R-:W-:Y:S05]  /*5a10*/  CALL.ABS.NOINC R2 ;  /* 0x0000000002007343 */ /* 0x002fea0003c00000 */
.L_x_103:
[----:B------:R-:W1:Y:S01]  /*5a20*/  LDC.64 R2, c[0x0][0x890] ;  /* 0x00022400ff027b82 */ /* 0x000e620000000a00 */
[----:B------:R-:W-:-:S06]  /*5a30*/  ULOP3.LUT UR4, UR44, 0x1, URZ, 0x3c, !UPT ;  /* 0x000000012c047892 */ /* 0x000fcc000f8e3cff */
[----:B------:R-:W-:Y:S01]  /*5a40*/  IMAD.U32 R216, RZ, RZ, UR4 ;  /* 0x00000004ffd87e24 */ /* 0x000fe2000f8e00ff */
[----:B-1----:R-:W-:-:S04]  /*5a50*/  ISETP.NE.U32.AND P3, PT, R2, RZ, PT ;  /* 0x000000ff0200720c */ /* 0x002fc80003f65070 */
[----:B------:R-:W-:-:S13]  /*5a60*/  ISETP.NE.AND.EX P3, PT, R3, RZ, PT, P3 ;  /* 0x000000ff0300720c */ /* 0x000fda0003f65330 */
[----:B------:R-:W-:Y:S05]  /*5a70*/  @!P3 BRA `(.L_x_105) ;  /* 0x000000000034b947 */ /* 0x000fea0003800000 */
[----:B------:R-:W1:Y:S02]  /*5a80*/  LDCU.64 UR4, c[0x0][0x888] ;  /* 0x00011100ff0477ac */ /* 0x000e640008000a00 */
[----:B-1----:R-:W-:-:S04]  /*5a90*/  UISETP.NE.U32.AND UP0, UPT, UR4, URZ, UPT ;  /* 0x000000ff0400728c */ /* 0x002fc8000bf05070 */
[----:B------:R-:W-:-:S09]  /*5aa0*/  UISETP.NE.AND.EX UP0, UPT, UR5, URZ, UPT, UP0 ;  /* 0x000000ff0500728c */ /* 0x000fd2000bf05300 */
[----:B------:R-:W-:Y:S05]  /*5ab0*/  BRA.U !UP0, `(.L_x_106) ;  /* 0x0000000108187547 */ /* 0x000fea000b800000 */
[----:B------:R-:W1:Y:S01]  /*5ac0*/  LDC.64 R4, c[0x0][0x888] ;  /* 0x00022200ff047b82 */ /* 0x000e620000000a00 */
[----:B------:R-:W-:-:S04]  /*5ad0*/  IMAD R0, R2, UR36, RZ ;  /* 0x0000002402007c24 */ /* 0x000fc8000f8e02ff */
[----:B-1----:R-:W-:-:S05]  /*5ae0*/  IMAD.WIDE R4, R0, 0x4, R4 ;  /* 0x0000000400047825 */ /* 0x002fca00078e0204 */
[----:B-----5:R1:W5:Y:S01]  /*5af0*/  LDG.E R127, desc[UR38][R4.64] ;  /* 0x00000026047f7981 */ /* 0x020362000c1e1900 */
[----:B------:R-:W-:Y:S01]  /*5b00*/  MOV R205, 0x1 ;  /* 0x0000000100cd7802 */ /* 0x000fe20000000f00 */
[----:B------:R-:W-:Y:S06]  /*5b10*/  BRA `(.L_x_105) ;  /* 0x00000000000c7947 */ /* 0x000fec0003800000 */
.L_x_106:
[----:B------:R-:W1:Y:S01]  /*5b20*/  LDCU UR4, c[0x0][0x880] ;  /* 0x00011000ff0477ac */ /* 0x000e620008000800 */
[----:B------:R-:W-:Y:S01]  /*5b30*/  HFMA2 R205, -RZ, RZ, 0, 5.9604644775390625e-08 ;  /* 0x00000001ffcd7431 */ /* 0x000fe200000001ff */
[----:B-1---5:R-:W-:Y:S02]  /*5b40*/  MOV R127, UR4 ;  /* 0x00000004007f7c02 */ /* 0x022fe40008000f00 */
.L_x_105:
[----:B-1----:R-:W1:Y:S02]  /*5b50*/  LDC.64 R4, c[0x0][0x8b0] ;  /* 0x00022c00ff047b82 */ /* 0x002e640000000a00 */
        /* <DEDUP_REMOVED lines=11> */
[----:B------:R-:W-:Y:S05]  /*5c10*/  BRA `(.L_x_107) ;  /* 0x0000000000087947 */ /* 0x000fea0003800000 */
.L_x_108:
[----:B------:R-:W1:Y:S02]  /*5c20*/  LDCU UR4, c[0x0][0x8a0] ;  /* 0x00011400ff0477ac */ /* 0x000e640008000800 */
[----:B-1---5:R-:W-:Y:S02]  /*5c30*/  MOV R75, UR4 ;  /* 0x00000004004b7c02 */ /* 0x022fe40008000f00 */
.L_x_107:
[----:B------:R-:W-:Y:S01]  /*5c40*/  UISETP.NE.AND UP0, UPT, UR45, URZ, UPT ;  /* 0x000000ff2d00728c */ /* 0x000fe2000bf05270 */
[----:B------:R-:W-:-:S04]  /*5c50*/  PLOP3.LUT P0, PT, PT, PT, PT, 0x8, 0x80 ;  /* 0x000000000080781c */ /* 0x000fc80003f0e170 */
[----:B------:R-:W-:-:S04]  /*5c60*/  P2R R231, PR, RZ, 0x1 ;  /* 0x00000001ffe77803 */ /* 0x000fc80000000000 */
[----:B------:R-:W-:Y:S05]  /*5c70*/  BRA.U !UP0, `(.L_x_109) ;  /* 0x00000001083c7547 */ /* 0x000fea000b800000 */
[----:B------:R-:W-:-:S04]  /*5c80*/  ISETP.NE.U32.AND P0, PT, R2, RZ, PT ;  /* 0x000000ff0200720c */ /* 0x000fc80003f05070 */
[----:B------:R-:W-:-:S13]  /*5c90*/  ISETP.NE.AND.EX P0, PT, R3, RZ, PT, P0 ;  /* 0x000000ff0300720c */ /* 0x000fda0003f05300 */
[----:B-----5:R-:W-:-:S04]  /*5ca0*/  @!P0 FSETP.EQ.AND P1, PT, R127, RZ, PT ;  /* 0x000000ff7f00820b */ /* 0x020fc80003f22000 */
[----:B------:R-:W-:Y:S01]  /*5cb0*/  P2R R231, PR, RZ, 0x2 ;  /* 0x00000002ffe77803 */ /* 0x000fe20000000000 */
[----:B------:R-:W-:Y:S08]  /*5cc0*/  @!P0 BRA `(.L_x_109) ;  /* 0x0000000000288947 */ /* 0x000ff00003800000 */
[----:B------:R-:W2:Y:S01]  /*5cd0*/  LDCU.64 UR4, c[0x0][0x888] ;  /* 0x00011100ff0477ac */ /* 0x000ea20008000a00 */
[----:B------:R-:W-:Y:S02]  /*5ce0*/  LOP3.LUT P1, RZ, R205, 0xff, RZ, 0xc0, !PT ;  /* 0x000000ffcdff7812 */ /* 0x000fe4000782c0ff */
[----:B------:R-:W-:-:S04]  /*5cf0*/  FSETP.NEU.AND P0, PT, R127, RZ, PT ;  /* 0x000000ff7f00720b */ /* 0x000fc80003f0d000 */
[----:B------:R-:W-:Y:S02]  /*5d00*/  SEL R0, RZ, 0xffffffff, P0 ;  /* 0xffffffffff007807 */ /* 0x000fe40000000000 */
[----:B--2---:R-:W-:-:S04]  /*5d10*/  ISETP.NE.U32.AND P2, PT, RZ, UR4, PT ;  /* 0x00000004ff007c0c */ /* 0x004fc8000bf45070 */
[----:B------:R-:W-:-:S04]  /*5d20*/  ISETP.NE.AND.EX P2, PT, RZ, UR5, PT, P2 ;  /* 0x00000005ff007c0c */ /* 0x000fc8000bf45320 */
[----:B------:R-:W-:-:S04]  /*5d30*/  @!P1 SEL R0, RZ, 0xffffffff, P2 ;  /* 0xffffffffff009807 */ /* 0x000fc80001000000 */
[----:B------:R-:W-:-:S04]  /*5d40*/  LOP3.LUT R0, R0, 0x1, RZ, 0xc0, !PT ;  /* 0x0000000100007812 */ /* 0x000fc800078ec0ff */
[----:B------:R-:W-:-:S04]  /*5d50*/  ISETP.EQ.U32.AND P0, PT, R0, 0x1, PT ;  /* 0x000000010000780c */ /* 0x000fc80003f02070 */
[----:B------:R-:W-:-:S09]  /*5d60*/  P2R R231, PR, RZ, 0x1 ;  /* 0x00000001ffe77803 */ /* 0x000fd20000000000 */
.L_x_109:
[----:B------:R-:W-:Y:S01]  /*5d70*/  ISETP.NE.AND P4, PT, R231, RZ, PT ;  /* 0x000000ffe700720c */ /* 0x000fe20003f85270 */
[----:B------:R-:W-:Y:S01]  /*5d80*/  IMAD.MOV.U32 R215, RZ, RZ, 0x1 ;  /* 0x00000001ffd77424 */ /* 0x000fe200078e00ff */
[----:B------:R-:W-:Y:S01]  /*5d90*/  LEA R5, R73, UR41, 0x3 ;  /* 0x0000002949057c11 */ /* 0x000fe2000f8e18ff */
[----:B------:R-:W-:Y:S01]  /*5da0*/  IMAD.SHL.U32 R209, R18, 0x100, RZ ;  /* 0x0000010012d17824 */ /* 0x000fe200078e00ff */
[----:B------:R-:W-:Y:S01]  /*5db0*/  SHF.L.U32 R2, R222, 0x1f, RZ ;  /* 0x0000001fde027819 */ /* 0x000fe200000006ff */
[----:B------:R-:W-:Y:S01]  /*5dc0*/  IMAD.SHL.U32 R207, R19, 0x80, RZ ;  /* 0x0000008013cf7824 */ /* 0x000fe200078e00ff */
[----:B------:R-:W-:Y:S01]  /*5dd0*/  CS2R R202, SRZ ;  /* 0x0000000000ca7805 */ /* 0x000fe2000001ff00 */
[----:B------:R-:W-:Y:S01]  /*5de0*/  IMAD R71, R73, 0x100, R74 ;  /* 0x0000010049477824 */ /* 0x000fe200078e024a */
[----:B------:R-:W-:Y:S01]  /*5df0*/  CS2R R200, SRZ ;  /* 0x0000000000c87805 */ /* 0x000fe2000001ff00 */
[----:B------:R-:W-:Y:S01]  /*5e00*/  IMAD.MOV.U32 R72, RZ, RZ, RZ ;  /* 0x000000ffff487224 */ /* 0x000fe200078e00ff */
[----:B------:R-:W-:Y:S01]  /*5e10*/  CS2R R198, SRZ ;  /* 0x0000000000c67805 */ /* 0x000fe2000001ff00 */
[----:B------:R-:W-:Y:S01]  /*5e20*/  IMAD.U32 R214, RZ, RZ, UR42 ;  /* 0x0000002affd67e24 */ /* 0x000fe2000f8e00ff */
[----:B------:R-:W-:Y:S01]  /*5e30*/  CS2R R196, SRZ ;  /* 0x0000000000c47805 */ /* 0x000fe2000001ff00 */
[----:B------:R-:W-:Y:S01]  /*5e40*/  VOTEU.ALL UP0, P4 ;  /* 0x0000000000ff7886 */ /* 0x000fe20002000000 */
[----:B------:R-:W-:Y:S01]  /*5e50*/  @!P4 SHF.L.U32 R4, R216, 0x1f, RZ ;  /* 0x0000001fd804c819 */ /* 0x000fe200000006ff */
[----:B------:R-:W-:Y:S01]  /*5e60*/  IMAD.U32 R212, RZ, RZ, UR43 ;  /* 0x0000002bffd47e24 */ /* 0x000fe2000f8e00ff */
[----:B------:R-:W-:-:S02]  /*5e70*/  CS2R R194, SRZ ;  /* 0x0000000000c27805 */ /* 0x000fc4000001ff00 */
[----:B------:R-:W-:Y:S01]  /*5e80*/  CS2R R192, SRZ ;  /* 0x0000000000c07805 */ /* 0x000fe2000001ff00 */
[----:B------:R-:W-:Y:S01]  /*5e90*/  @!UP0 ULEA UR4, UR43, UR41, 0x3 ;  /* 0x000000292b048291 */ /* 0x000fe2000f8e18ff */
[----:B------:R-:W-:Y:S02]  /*5ea0*/  CS2R R190, SRZ ;  /* 0x0000000000be7805 */ /* 0x000fe4000001ff00 */
[----:B------:R-:W-:Y:S02]  /*5eb0*/  CS2R R188, SRZ ;  /* 0x0000000000bc7805 */ /* 0x000fe4000001ff00 */
[----:B------:R-:W-:Y:S02]  /*5ec0*/  CS2R R186, SRZ ;  /* 0x0000000000ba7805 */ /* 0x000fe4000001ff00 */
[----:B------:R-:W-:Y:S02]  /*5ed0*/  CS2R R184, SRZ ;  /* 0x0000000000b87805 */ /* 0x000fe4000001ff00 */
[----:B------:R-:W-:-:S02]  /*5ee0*/  CS2R R182, SRZ ;  /* 0x0000000000b67805 */ /* 0x000fc4000001ff00 */
[----:B------:R-:W-:Y:S02]  /*5ef0*/  CS2R R180, SRZ ;  /* 0x0000000000b47805 */ /* 0x000fe4000001ff00 */
[----:B------:R-:W-:Y:S02]  /*5f00*/  CS2R R178, SRZ ;  /* 0x0000000000b27805 */ /* 0x000fe4000001ff00 */
[----:B------:R-:W-:Y:S01]  /*5f10*/  CS2R R176, SRZ ;  /* 0x0000000000b07805 */ /* 0x000fe2000001ff00 */
[----:B------:R-:W2:Y:S01]  /*5f20*/  @!P4 SYNCS.PHASECHK.TRANS64.TRYWAIT P1, [UR4+0x50], R4 ;  /* 0x00005004ff00c5a7 */ /* 0x000ea20008021104 */
[----:B------:R-:W-:Y:S01]  /*5f30*/  CS2R R174, SRZ ;  /* 0x0000000000ae7805 */ /* 0x000fe2000001ff00 */
[----:B------:R-:W3:Y:S01]  /*5f40*/  LDCU.64 UR4, c[0x0][0x888] ;  /* 0x00011100ff0477ac */ /* 0x000ee20008000a00 */
[----:B------:R-:W-:Y:S01]  /*5f50*/  CS2R R172, SRZ ;  /* 0x0000000000ac7805 */ /* 0x000fe2000001ff00 */
[----:B------:R-:W4:Y:S01]  /*5f60*/  SYNCS.PHASECHK.TRANS64.TRYWAIT P0, [R5+URZ+0xc0], R2 ;  /* 0x0000c002050075a7 */ /* 0x000f2200080011ff */
[----:B---3--:R-:W-:-:S04]  /*5f70*/  ISETP.NE.U32.AND P2, PT, RZ, UR4, PT ;  /* 0x00000004ff007c0c */ /* 0x008fc8000bf45070 */
[----:B------:R-:W-:-:S04]  /*5f80*/  ISETP.NE.AND.EX P2, PT, RZ, UR5, PT, P2 ;  /* 0x00000005ff007c0c */ /* 0x000fc8000bf45320 */
[----:B------:R-:W-:Y:S02]  /*5f90*/  SEL R3, RZ, 0xffffffff, P2 ;  /* 0xffffffffff037807 */ /* 0x000fe40001000000 */
[----:B-----5:R-:W-:-:S04]  /*5fa0*/  FSETP.NEU.AND P2, PT, R127, RZ, PT ;  /* 0x000000ff7f00720b */ /* 0x020fc80003f4d000 */
[----:B------:R-:W-:Y:S02]  /*5fb0*/  SEL R0, RZ, 0xffffffff, P2 ;  /* 0xffffffffff007807 */ /* 0x000fe40001000000 */
[----:B------:R-:W-:-:S04]  /*5fc0*/  LOP3.LUT P2, R206, R205, 0xff, RZ, 0xc0, !PT ;  /* 0x000000ffcdce7812 */ /* 0x000fc8000784c0ff */
[----:B------:R-:W-:-:S04]  /*5fd0*/  @P3 SEL R0, R3, R0, !P2 ;  /* 0x0000000003003207 */ /* 0x000fc80005000000 */
[----:B------:R-:W-:-:S04]  /*5fe0*/  LOP3.LUT R0, R0, 0x1, RZ, 0xc0, !PT ;  /* 0x0000000100007812 */ /* 0x000fc800078ec0ff */
[----:B------:R-:W-:-:S04]  /*5ff0*/  ISETP.NE.U32.AND P2, PT, R0, 0x1, PT ;  /* 0x000000010000780c */ /* 0x000fc80003f45070 */
[----:B------:R-:W-:Y:S02]  /*6000*/  P2R R229, PR, RZ, 0x4 ;  /* 0x00000004ffe57803 */ /* 0x000fe40000000000 */
[----:B--2---:R-:W-:Y:S02]  /*6010*/  @!P4 SEL R215, RZ, 0x1, !P1 ;  /* 0x00000001ffd7c807 */ /* 0x004fe40004800000 */
[----:B----4-:R-:W-:-:S07]  /*6020*/  SEL R211, RZ, 0x1, !P0 ;  /* 0x00000001ffd37807 */ /* 0x010fce0004000000 */
.L_x_318:
[----:B------:R-:W-:Y:S01]  /*6030*/  ISETP.NE.AND P0, PT, R231, RZ, PT ;  /* 0x000000ffe700720c */ /* 0x000fe20003f05270 */
[----:B------:R-:W-:Y:S05]  /*6040*/  YIELD ;  /* 0x0000000000007946 */ /* 0x000fea0003800000 */
[----:B------:R-:W-:Y:S07]  /*6050*/  BSSY B1, `(.L_x_110) ;  /* 0x0000027000017945 */ /* 0x000fee0003800000 */
[----:B------:R-:W-:Y:S05]  /*6060*/  @P0 BRA `(.L_x_111) ;  /* 0x0000000000940947 */ /* 0x000fea0003800000 */
[----:B------:R-:W-:Y:S01]  /*6070*/  ISETP.NE.AND P1, PT, R229, RZ, PT ;  /* 0x000000ffe500720c */ /* 0x000fe20003f25270 */
[----:B------:R-:W-:Y:S01]  /*6080*/  BSSY B0, `(.L_x_112) ;  /* 0x0000010000007945 */ /* 0x000fe20003800000 */
[----:B------:R-:W-:Y:S02]  /*6090*/  ISETP.NE.AND P0, PT, R215, RZ, PT ;  /* 0x000000ffd700720c */ /* 0x000fe40003f05270 */
[----:B------:R-:W-:Y:S09]  /*60a0*/  ISETP.NE.U32.AND P2, PT, R226, 0x1, PT ;  /* 0x00000001e200780c */ /* 0x000ff20003f45070 */
[----:B-1----:R-:W-:Y:S02]  /*60b0*/  @P1 IMAD R7, R212, 0x2000, R225 ;  /* 0x00002000d4071824 */ /* 0x002fe400078e02e1 */
[----:B------:R-:W-:Y:S03]  /*60c0*/  @P1 IMAD.MOV.U32 R6, RZ, RZ, 0x10 ;  /* 0x00000010ff061424 */ /* 0x000fe600078e00ff */
[----:B------:R-:W-:Y:S02]  /*60d0*/  @P1 LEA R7, R7, UR41, 0x1 ;  /* 0x0000002907071c11 */ /* 0x000fe4000f8e08ff */
[----:B------:R-:W-:Y:S02]  /*60e0*/  @P1 SEL R6, R6, 0xfffffff0, P2 ;  /* 0xfffffff006061807 */ /* 0x000fe40001000000 */
[----:B------:R-:W-:Y:S01]  /*60f0*/  @P1 LEA R2, R224, R7, 0x4 ;  /* 0x00000007e0021211 */ /* 0x000fe200078e20ff */
[C---:B------:R-:W-:Y:S02]  /*6100*/  @P1 VIADD R0, R7.reuse, 0x400 ;  /* 0x0000040007001836 */ /* 0x040fe40000000000 */
[----:B------:R-:W-:Y:S03]  /*6110*/  @P1 IMAD.IADD R4, R7, 0x1, R6 ;  /* 0x0000000107041824 */ /* 0x000fe600078e0206 */
[----:B------:R-:W-:Y:S01]  /*6120*/  @P1 LEA R5, R223, R0, 0x4 ;  /* 0x00000000df051211 */ /* 0x000fe200078e20ff */
[----:B------:R-:W-:Y:S06]  /*6130*/  @P0 BRA `(.L_x_113) ;  /* 0x0000000000100947 */ /* 0x000fec0003800000 */
[----:B------:R-:W-:Y:S02]  /*6140*/  LEA R3, R212, UR41, 0x3 ;  /* 0x00000029d4037c11 */ /* 0x000fe4000f8e18ff */
[----:B------:R-:W-:Y:S04]  /*6150*/  SHF.L.U32 R0, R216, 0x1f, RZ ;  /* 0x0000001fd8007819 */ /* 0x000fe800000006ff */
[----:B------:R-:W1:Y:S02]  /*6160*/  SYNCS.PHASECHK.TRANS64.TRYWAIT P0, [R3+URZ+0x50], R0 ;  /* 0x00005000030075a7 */ /* 0x000e6400080011ff */
[----:B-1----:R-:W-:Y:S05]  /*6170*/  @!P0 BRA `(.L_x_114) ;  /* 0x0000008400248947 */ /* 0x002fea0003800000 */
.L_x_113:
[----:B------:R-:W-:Y:S05]  /*6180*/  BSYNC B0 ;  /* 0x0000000000007941 */ /* 0x000fea0003800000 */
.L_x_112:
[----:B------:R-:W-:Y:S02]  /*6190*/  ISETP.NE.AND P0, PT, R229, RZ, PT ;  /* 0x000000ffe500720c */ /* 0x000fe40003f05270 */
[----:B------:R-:W-:Y:S11]  /*61a0*/  IADD3 R212, PT, PT, R212, 0x1, RZ ;  /* 0x00000001d4d47810 */ /* 0x000ff60007ffe0ff */
[----:B------:R-:W2:Y:S01]  /*61b0*/  @P0 LDS.128 R176, [R4+0x400] ;  /* 0x0004000004b00984 */ /* 0x000ea20000000c00 */
[----:B-1----:R-:W-:Y:S01]  /*61c0*/  @P0 IMAD R3, R224, 0x10, R5 ;  /* 0x00000010e0030824 */ /* 0x002fe200078e0205 */
[C---:B------:R-:W-:Y:S01]  /*61d0*/  @P0 IADD3 R5, PT, PT, R6.reuse, R5, RZ ;  /* 0x0000000506050210 */ /* 0x040fe20007ffe0ff */
[C---:B------:R-:W-:Y:S01]  /*61e0*/  @P0 IMAD.IADD R0, R6.reuse, 0x1, R2 ;  /* 0x0000000106000824 */ /* 0x040fe200078e0202 */
[----:B------:R1:W3:Y:S01]  /*61f0*/  @P0 LDS.128 R172, [R7+0x400] ;  /* 0x0004000007ac0984 */ /* 0x0002e20000000c00 */
[----:B------:R-:W-:Y:S02]  /*6200*/  @P0 IMAD R8, R223, 0x10, R7 ;  /* 0x00000010df080824 */ /* 0x000fe400078e0207 */
[----:B------:R-:W-:Y:S01]  /*6210*/  @P0 IMAD.IADD R6, R6, 0x1, R3 ;  /* 0x0000000106060824 */ /* 0x000fe200078e0203 */
[----:B------:R4:W2:Y:S04]  /*6220*/  @P0 LDS.128 R180, [R2+0x400] ;  /* 0x0004000002b40984 */ /* 0x0008a80000000c00 */
[----:B------:R4:W2:Y:S04]  /*6230*/  @P0 LDS.128 R184, [R0+0x400] ;  /* 0x0004000000b80984 */ /* 0x0008a80000000c00 */
[----:B------:R4:W2:Y:S04]  /*6240*/  @P0 LDS.128 R188, [R8+0x400] ;  /* 0x0004000008bc0984 */ /* 0x0008a80000000c00 */
[----:B------:R4:W2:Y:S04]  /*6250*/  @P0 LDS.128 R192, [R5] ;  /* 0x0000000005c00984 */ /* 0x0008a80000000c00 */
[----:B------:R4:W2:Y:S04]  /*6260*/  @P0 LDS.128 R196, [R3] ;  /* 0x0000000003c40984 */ /* 0x0008a80000000c00 */
[----:B------:R4:W2:Y:S01]  /*6270*/  @P0 LDS.128 R200, [R6] ;  /* 0x0000000006c80984 */ /* 0x0008a20000000c00 */
[C---:B------:R-:W-:Y:S04]  /*6280*/  ISETP.NE.AND P0, PT, R212.reuse, 0x4, PT ;  /* 0x00000004d400780c */ /* 0x040fe80003f05270 */
[----:B-1----:R-:W-:Y:S02]  /*6290*/  SEL R7, RZ, 0x1, P0 ;  /* 0x00000001ff077807 */ /* 0x002fe40000000000 */
[----:B------:R-:W-:Y:S02]  /*62a0*/  SEL R212, R212, RZ, P0 ;  /* 0x000000ffd4d47207 */ /* 0x000fe40000000000 */
[----:B------:R-:W-:Y:S02]  /*62b0*/  LOP3.LUT R216, R216, R7, RZ, 0x3c, !PT ;  /* 0x00000007d8d87212 */ /* 0x000fe400078e3cff */
.L_x_111:
[----:B------:R-:W-:Y:S05]  /*62c0*/  BSYNC B1 ;  /* 0x0000000000017941 */ /* 0x000fea0003800000 */
.L_x_110:
[C---:B------:R-:W-:Y:S01]  /*62d0*/  LOP3.LUT P1, RZ, R72.reuse, R211, RZ, 0xfc, !PT ;  /* 0x000000d348ff7212 */ /* 0x040fe2000782fcff */
[----:B------:R-:W-:Y:S01]  /*62e0*/  IMAD.SHL.U32 R70, R72, 0x40, RZ ;  /* 0x0000004048467824 */ /* 0x000fe200078e00ff */
[----:B------:R-:W-:Y:S01]  /*62f0*/  LEA R124, R73, UR41, 0x3 ;  /* 0x00000029497c7c11 */ /* 0x000fe2000f8e18ff */
[----:B------:R-:W-:Y:S02]  /*6300*/  BSSY B0, `(.L_x_115) ;  /* 0x0000009000007945 */ /* 0x000fe40003800000 */
[----:B------:R-:W-:Y:S05]  /*6310*/  IMAD.IADD R64, R71, 0x1, R70 ;  /* 0x0000000147407824 */ /* 0x000fea00078e0246 */
[----:B----4-:R-:W-:Y:S04]  /*6320*/  SHF.R.U32.HI R3, RZ, 0x15, R64 ;  /* 0x00000015ff037819 */ /* 0x010fe80000011640 */
[----:B------:R-:W-:Y:S01]  /*6330*/  LOP3.LUT P0, RZ, R3, 0x3, R228, 0x48, !PT ;  /* 0x0000000303ff7812 */ /* 0x000fe200078048e4 */
[----:B------:R-:W-:Y:S01]  /*6340*/  @!UPT UIADD3 URZ, UPT, UPT, URZ, URZ, URZ ;  /* 0x000000fffffff290 */ /* 0x000fe2000fffe0ff */
[----:B------:R-:W-:Y:S11]  /*6350*/  @P1 BRA `(.L_x_116) ;  /* 0x00000000000c1947 */ /* 0x000ff60003800000 */
[----:B------:R-:W-:Y:S04]  /*6360*/  SHF.L.U32 R3, R222, 0x1f, RZ ;  /* 0x0000001fde037819 */ /* 0x000fe800000006ff */
[----:B------:R-:W4:Y:S02]  /*6370*/  SYNCS.PHASECHK.TRANS64.TRYWAIT P1, [R124+URZ+0xc0], R3 ;  /* 0x0000c0037c0075a7 */ /* 0x000f2400080211ff */
[----:B----4-:R-:W-:Y:S05]  /*6380*/  @!P1 BRA `(.L_x_117) ;  /* 0x0000008000b49947 */ /* 0x010fea0003800000 */
.L_x_116:
[----:B------:R-:W-:Y:S05]  /*6390*/  BSYNC B0 ;  /* 0x0000000000007941 */ /* 0x000fea0003800000 */
.L_x_115:
[----:B------:R-:W-:Y:S05]  /*63a0*/  @!P0 BRA `(.L_x_118) ;  /* 0x0000000000408947 */ /* 0x000fea0003800000 */
[----:B------:R-:W5:Y:S01]  /*63b0*/  LDCU.64 UR8, c[0x4][0x70] ;  /* 0x01000e00ff0877ac */ /* 0x000f620008000a00 */
[----:B----4-:R-:W-:Y:S01]  /*63c0*/  MOV R3, 0x0 ;  /* 0x0000000000037802 */ /* 0x010fe20000000f00 */
[----:B------:R-:W-:Y:S02]  /*63d0*/  HFMA2 R12, -RZ, RZ, 0, 5.9604644775390625e-08 ;  /* 0x00000001ff0c7431 */ /* 0x000fe400000001ff */
[----:B------:R-:W-:Y:S02]  /*63e0*/  IMAD.MOV.U32 R8, RZ, RZ, 0x192 ;  /* 0x00000192ff087424 */ /* 0x000fe400078e00ff */
[----:B------:R-:W-:Y:S01]  /*63f0*/  IMAD.MOV.U32 R13, RZ, RZ, RZ ;  /* 0x000000ffff0d7224 */ /* 0x000fe200078e00ff */
[----:B------:R-:W1:Y:S01]  /*6400*/  LDCU.64 UR6, c[0x4][0x78] ;  /* 0x01000f00ff0677ac */ /* 0x000e620008000a00 */
[----:B------:R-:W4:Y:S01]  /*6410*/  LDC.64 R2, c[0x4][R3] ;  /* 0x0100000003027b82 */ /* 0x000f220000000a00 */
[----:B------:R-:W2:Y:S01]  /*6420*/  LDCU.64 UR4, c[0x4][0x10] ;  /* 0x01000200ff0477ac */ /* 0x000ea20008000a00 */
[----:B-----5:R-:W-:Y:S01]  /*6430*/  MOV R5, UR9 ;  /* 0x0000000900057c02 */ /* 0x020fe20008000f00 */
[----:B------:R-:W-:Y:S01]  /*6440*/  IMAD.U32 R4, RZ, RZ, UR8 ;  /* 0x00000008ff047e24 */ /* 0x000fe2000f8e00ff */
[----:B-1----:R-:W-:Y:S01]  /*6450*/  MOV R7, UR7 ;  /* 0x0000000700077c02 */ /* 0x002fe20008000f00 */
[----:B------:R-:W-:Y:S01]  /*6460*/  IMAD.U32 R6, RZ, RZ, UR6 ;  /* 0x00000006ff067e24 */ /* 0x000fe2000f8e00ff */
[----:B--2---:R-:W-:Y:S01]  /*6470*/  MOV R11, UR5 ;  /* 0x00000005000b7c02 */ /* 0x004fe20008000f00 */
[----:B------:R-:W-:Y:S02]  /*6480*/  IMAD.U32 R10, RZ, RZ, UR4 ;  /* 0x00000004ff0a7e24 */ /* 0x000fe4000f8e00ff */
[----:B------:R-:W-:Y:S07]  /*6490*/  LEPC R20, `(.L_x_118) ;  /* 0x000000001014794e */ /* 0x000fee0000000000 */
[----:B---34-:R-:W-:Y:S05]  /*64a0*/  CALL.ABS.NOINC R2 ;  /* 0x0000000002007343 */ /* 0x018fea0003c00000 */
.L_x_118:
[----:B------:R-:W-:Y:S05]  /*64b0*/  WARPSYNC.ALL ;  /* 0x0000000000007948 */ /* 0x000fea0003800000 */
[----:B------:R-:W-:Y:S01]  /*64c0*/  R2UR UR4, R64 ;  /* 0x00000000400472ca */ /* 0x000fe200000e0000 */
[----:B------:R-:W-:Y:S01]  /*64d0*/  BSSY.RECONVERGENT B1, `(.L_x_119) ;  /* 0x00002dc000017945 */ /* 0x000fe20003800200 */
[C---:B---3--:R-:W-:Y:S02]  /*64e0*/  SHF.L.U32 R126, R172.reuse, 0x10, RZ ;  /* 0x00000010ac7e7819 */ /* 0x048fe400000006ff */
[----:B------:R-:W-:Y:S02]  /*64f0*/  LOP3.LUT R129, R172, 0xffff0000, RZ, 0xc0, !PT ;  /* 0xffff0000ac817812 */ /* 0x000fe400078ec0ff */
[C---:B------:R-:W-:Y:S02]  /*6500*/  SHF.L.U32 R128, R173.reuse, 0x10, RZ ;  /* 0x00000010ad807819 */ /* 0x040fe400000006ff */
[----:B------:R-:W-:Y:S02]  /*6510*/  LOP3.LUT R76, R173, 0xffff0000, RZ, 0xc0, !PT ;  /* 0xffff0000ad4c7812 */ /* 0x000fe400078ec0ff */
[C---:B------:R-:W-:Y:S02]  /*6520*/  SHF.L.U32 R69, R174.reuse, 0x10, RZ ;  /* 0x00000010ae457819 */ /* 0x040fe400000006ff */
[----:B------:R-:W-:Y:S01]  /*6530*/  LOP3.LUT R78, R174, 0xffff0000, RZ, 0xc0, !PT ;  /* 0xffff0000ae4e7812 */ /* 0x000fe200078ec0ff */
[----:B-1----:R-:W1:Y:S01]  /*6540*/  LDTM.x64 R4, tmem[UR4] ;  /* 0x00000004000479ee */ /* 0x002e620008340000 */
[----:B--2---:R-:W-:Y:S02]  /*6550*/  SHF.L.U32 R77, R176, 0x10, RZ ;  /* 0x00000010b04d7819 */ /* 0x004fe400000006ff */
[----:B------:R-:W-:Y:S02]  /*6560*/  MOV R118, 0x3bbb989d ;  /* 0x3bbb989d00767802 */ /* 0x000fe40000000f00 */
[----:B------:R-:W-:Y:S11]  /*6570*/  ISETP.NE.AND P1, PT, R72, 0x3, PT ;  /* 0x000000034800780c */ /* 0x000ff60003f25270 */
[----:B------:R-:W-:Y:S02]  /*6580*/  @!UPT UIADD3 URZ, UPT, UPT, URZ, URZ, URZ ;  /* 0x000000fffffff290 */ /* 0x000fe4000fffe0ff */
[----:B------:R-:W-:Y:S01]  /*6590*/  @!P1 NOP ;  /* 0x0000000000009918 */ /* 0x000fe20000000000 */
[----:B----4-:R-:W-:Y:S02]  /*65a0*/  @!P1 IADD3 R124, PT, PT, R124, 0xd0, RZ ;  /* 0x000000d07c7c9810 */ /* 0x010fe40007ffe0ff */
[----:B------:R-:W-:Y:S02]  /*65b0*/  @!P1 IADD3 R125, PT, PT, R73, 0x1, RZ ;  /* 0x00000001497d9810 */ /* 0x000fe40007ffe0ff */
[----:B------:R-:W-:Y:S01]  /*65c0*/  @!P1 LOP3.LUT R124, R124, 0xfefffff8, RZ, 0xc0, !PT ;  /* 0xfefffff87c7c9812 */ /* 0x000fe200078ec0ff */
[C---:B-1----:R-:W-:Y:S01]  /*65d0*/  FMUL R0, R75.reuse, R4 ;  /* 0x000000044b007220 */ /* 0x042fe20000400000 */
[C---:B------:R-:W-:Y:S01]  /*65e0*/  FMUL R2, R75.reuse, R5 ;  /* 0x000000054b027220 */ /* 0x040fe20000400000 */
[C---:B------:R-:W-:Y:S01]  /*65f0*/  FMUL R3, R75.reuse, R6 ;  /* 0x000000064b037220 */ /* 0x040fe20000400000 */
[C---:B------:R-:W-:Y:S01]  /*6600*/  FMUL R7, R75.reuse, R7 ;  /* 0x000000074b077220 */ /* 0x040fe20000400000 */
[----:B------:R-:W-:Y:S01]  /*6610*/  FMUL R4, R75, R8 ;  /* 0x000000084b047220 */ /* 0x000fe20000400000 */
[C---:B------:R-:W-:Y:S01]  /*6620*/  FFMA R0, R127.reuse, R126, R0 ;  /* 0x0000007e7f007223 */ /* 0x040fe20000000000 */
[C---:B------:R-:W-:Y:S01]  /*6630*/  FFMA R2, R127.reuse, R129, R2 ;  /* 0x000000817f027223 */ /* 0x040fe20000000002 */
[C---:B------:R-:W-:Y:S01]  /*6640*/  FFMA R3, R127.reuse, R128, R3 ;  /* 0x000000807f037223 */ /* 0x040fe20000000003 */
[C---:B------:R-:W-:Y:S01]  /*6650*/  FFMA R7, R127.reuse, R76, R7 ;  /* 0x0000004c7f077223 */ /* 0x040fe20000000007 */
[----:B------:R-:W-:Y:S01]  /*6660*/  FFMA R4, R127, R69, R4 ;  /* 0x000000457f047223 */ /* 0x000fe20000000004 */
[----:B------:R-:W-:Y:S01]  /*6670*/  FMUL R5, R75, R9 ;  /* 0x000000094b057220 */ /* 0x000fe20000400000 */
[----:B------:R-:W-:Y:S01]  /*6680*/  SHF.L.U32 R69, R175, 0x10, RZ ;  /* 0x00000010af457819 */ /* 0x000fe200000006ff */
[----:B------:R-:W-:Y:S01]  /*6690*/  FMUL R6, R75, R10 ;  /* 0x0000000a4b067220 */ /* 0x000fe20000400000 */
[----:B------:R-:W-:Y:S01]  /*66a0*/  LOP3.LUT R76, R175, 0xffff0000, RZ, 0xc0, !PT ;  /* 0xffff0000af4c7812 */ /* 0x000fe200078ec0ff */
[----:B------:R-:W-:Y:S01]  /*66b0*/  FMUL R11, R75, R11 ;  /* 0x0000000b4b0b7220 */ /* 0x000fe20000400000 */
[----:B------:R-:W-:Y:S01]  /*66c0*/  FFMA R5, R127, R78, R5 ;  /* 0x0000004e7f057223 */ /* 0x000fe20000000005 */
[----:B------:R-:W-:Y:S01]  /*66d0*/  FMUL R8, R75, R12 ;  /* 0x0000000c4b087220 */ /* 0x000fe20000400000 */
[----:B------:R-:W-:Y:S01]  /*66e0*/  LOP3.LUT R78, R176, 0xffff0000, RZ, 0xc0, !PT ;  /* 0xffff0000b04e7812 */ /* 0x000fe200078ec0ff */
[----:B------:R-:W-:Y:S01]  /*66f0*/  FFMA R6, R127, R69, R6 ;  /* 0x000000457f067223 */ /* 0x000fe20000000006 */
[----:B------:R-:W-:Y:S01]  /*6700*/  FMUL R9, R75, R13 ;  /* 0x0000000d4b097220 */ /* 0x000fe20000400000 */
[----:B------:R-:W-:Y:S01]  /*6710*/  SHF.L.U32 R69, R177, 0x10, RZ ;  /* 0x00000010b1457819 */ /* 0x000fe200000006ff */
[----:B------:R-:W-:Y:S01]  /*6720*/  FMUL R10, R75, R14 ;  /* 0x0000000e4b0a7220 */ /* 0x000fe20000400000 */
[C---:B------:R-:W-:Y:S01]  /*6730*/  FFMA R11, R127.reuse, R76, R11 ;  /* 0x0000004c7f0b7223 */ /* 0x040fe2000000000b */
[----:B------:R-:W-:Y:S01]  /*6740*/  FFMA R8, R127, R77, R8 ;  /* 0x0000004d7f087223 */ /* 0x000fe20000000008 */
[----:B------:R-:W-:Y:S01]  /*6750*/  LOP3.LUT R76, R177, 0xffff0000, RZ, 0xc0, !PT ;  /* 0xffff0000b14c7812 */ /* 0x000fe200078ec0ff */
[----:B------:R-:W-:Y:S01]  /*6760*/  FMUL R15, R75, R15 ;  /* 0x0000000f4b0f7220 */ /* 0x000fe20000400000 */
[----:B------:R-:W-:Y:S01]  /*6770*/  FFMA R9, R127, R78, R9 ;  /* 0x0000004e7f097223 */ /* 0x000fe20000000009 */
[C---:B------:R-:W-:Y:S01]  /*6780*/  SHF.L.U32 R77, R178.reuse, 0x10, RZ ;  /* 0x00000010b24d7819 */ /* 0x040fe200000006ff */
[----:B------:R-:W-:Y:S01]  /*6790*/  FMUL R12, R75, R16 ;  /* 0x000000104b0c7220 */ /* 0x000fe20000400000 */
[----:B------:R-:W-:Y:S01]  /*67a0*/  FFMA R10, R127, R69, R10 ;  /* 0x000000457f0a7223 */ /* 0x000fe2000000000a */
[----:B------:R-:W-:Y:S01]  /*67b0*/  LOP3.LUT R78, R178, 0xffff0000, RZ, 0xc0, !PT ;  /* 0xffff0000b24e7812 */ /* 0x000fe200078ec0ff */
[----:B------:R-:W-:Y:S01]  /*67c0*/  FMUL R13, R75, R17 ;  /* 0x000000114b0d7220 */ /* 0x000fe20000400000 */
[----:B------:R-:W-:Y:S01]  /*67d0*/  SHF.L.U32 R69, R179, 0x10, RZ ;  /* 0x00000010b3457819 */ /* 0x000fe200000006ff */
[----:B------:R-:W-:Y:S01]  /*67e0*/  FMUL R14, R75, R18 ;  /* 0x000000124b0e7220 */ /* 0x000fe20000400000 */
[C---:B------:R-:W-:Y:S01]  /*67f0*/  FFMA R15, R127.reuse, R76, R15 ;  /* 0x0000004c7f0f7223 */ /* 0x040fe2000000000f */
[----:B------:R-:W-:Y:S01]  /*6800*/  FFMA R12, R127, R77, R12 ;  /* 0x0000004d7f0c7223 */ /* 0x000fe2000000000c */
[----:B------:R-:W-:Y:S01]  /*6810*/  LOP3.LUT R76, R179, 0xffff0000, RZ, 0xc0, !PT ;  /* 0xffff0000b34c7812 */ /* 0x000fe200078ec0ff */
[----:B------:R-:W-:Y:S01]  /*6820*/  FMUL R19, R75, R19 ;  /* 0x000000134b137220 */ /* 0x000fe20000400000 */
[C---:B------:R-:W-:Y:S01]  /*6830*/  FFMA R13, R127.reuse, R78, R13 ;  /* 0x0000004e7f0d7223 */ /* 0x040fe2000000000d */
[----:B------:R-:W-:Y:S01]  /*6840*/  FFMA R14, R127, R69, R14 ;  /* 0x000000457f0e7223 */ /* 0x000fe2000000000e */
[C---:B------:R-:W-:Y:S01]  /*6850*/  SHF.L.U32 R69, R180.reuse, 0x10, RZ ;  /* 0x00000010b4457819 */ /* 0x040fe200000006ff */
[C---:B------:R-:W-:Y:S01]  /*6860*/  FMUL R16, R75.reuse, R20 ;  /* 0x000000144b107220 */ /* 0x040fe20000400000 */
[----:B------:R-:W-:Y:S01]  /*6870*/  LOP3.LUT R78, R180, 0xffff0000, RZ, 0xc0, !PT ;  /* 0xffff0000b44e7812 */ /* 0x000fe200078ec0ff */
[----:B------:R-:W-:Y:S01]  /*6880*/  FMUL R17, R75, R21 ;  /* 0x000000154b117220 */ /* 0x000fe20000400000 */
[----:B------:R-:W-:Y:S01]  /*6890*/  FFMA R19, R127, R76, R19 ;  /* 0x0000004c7f137223 */ /* 0x000fe20000000013 */
[----:B------:R-:W-:Y:S01]  /*68a0*/  SHF.L.U32 R77, R181, 0x10, RZ ;  /* 0x00000010b54d7819 */ /* 0x000fe200000006ff */
[----:B------:R-:W-:Y:S01]  /*68b0*/  FMUL R18, R75, R22 ;  /* 0x000000164b127220 */ /* 0x000fe20000400000 */
[----:B------:R-:W-:Y:S01]  /*68c0*/  LOP3.LUT R76, R181, 0xffff0000, RZ, 0xc0, !PT ;  /* 0xffff0000b54c7812 */ /* 0x000fe200078ec0ff */
[----:B------:R-:W-:Y:S01]  /*68d0*/  FMUL R23, R75, R23 ;  /* 0x000000174b177220 */ /* 0x000fe20000400000 */
[C---:B------:R-:W-:Y:S01]  /*68e0*/  FFMA R16, R127.reuse, R69, R16 ;  /* 0x000000457f107223 */ /* 0x040fe20000000010 */
[----:B------:R-:W-:Y:S01]  /*68f0*/  FFMA R17, R127, R78, R17 ;  /* 0x0000004e7f117223 */ /* 0x000fe20000000011 */
[C---:B------:R-:W-:Y:S01]  /*6900*/  SHF.L.U32 R69, R182.reuse, 0x10, RZ ;  /* 0x00000010b6457819 */ /* 0x040fe200000006ff */
[----:B------:R-:W-:Y:S01]  /*6910*/  FMUL R20, R75, R24 ;  /* 0x000000184b147220 */ /* 0x000fe20000400000 */
[C---:B------:R-:W-:Y:S01]  /*6920*/  FFMA R18, R127.reuse, R77, R18 ;  /* 0x0000004d7f127223 */ /* 0x040fe20000000012 */
[----:B------:R-:W-:Y:S01]  /*6930*/  FFMA R23, R127, R76, R23 ;  /* 0x0000004c7f177223 */ /* 0x000fe20000000017 */
[----:B------:R-:W-:Y:S01]  /*6940*/  LOP3.LUT R76, R182, 0xffff0000, RZ, 0xc0, !PT ;  /* 0xffff0000b64c7812 */ /* 0x000fe200078ec0ff */
[----:B------:R-:W-:Y:S01]  /*6950*/  FMUL R21, R75, R25 ;  /* 0x000000194b157220 */ /* 0x000fe20000400000 */
[----:B------:R-:W-:Y:S01]  /*6960*/  SHF.L.U32 R77, R183, 0x10, RZ ;  /* 0x00000010b74d7819 */ /* 0x000fe200000006ff */
[----:B------:R-:W-:Y:S01]  /*6970*/  FMUL R22, R75, R26 ;  /* 0x0000001a4b167220 */ /* 0x000fe20000400000 */
[----:B------:R-:W-:Y:S01]  /*6980*/  FFMA R20, R127, R69, R20 ;  /* 0x000000457f147223 */ /* 0x000fe20000000014 */
[----:B------:R-:W-:Y:S01]  /*6990*/  LOP3.LUT R78, R183, 0xffff0000, RZ, 0xc0, !PT ;  /* 0xffff0000b74e7812 */ /* 0x000fe200078ec0ff */
[C---:B------:R-:W-:Y:S01]  /*69a0*/  FMUL R27, R75.reuse, R27 ;  /* 0x0000001b4b1b7220 */ /* 0x040fe20000400000 */
[C---:B------:R-:W-:Y:S01]  /*69b0*/  SHF.L.U32 R69, R184.reuse, 0x10, RZ ;  /* 0x00000010b8457819 */ /* 0x040fe200000006ff */
[----:B------:R-:W-:Y:S01]  /*69c0*/  FMUL R24, R75, R28 ;  /* 0x0000001c4b187220 */ /* 0x000fe20000400000 */
[C---:B------:R-:W-:Y:S01]  /*69d0*/  FFMA R21, R127.reuse, R76, R21 ;  /* 0x0000004c7f157223 */ /* 0x040fe20000000015 */
[----:B------:R-:W-:Y:S01]  /*69e0*/  FFMA R22, R127, R77, R22 ;  /* 0x0000004d7f167223 */ /* 0x000fe20000000016 */
[----:B------:R-:W-:Y:S01]  /*69f0*/  LOP3.LUT R76, R184, 0xffff0000, RZ, 0xc0, !PT ;  /* 0xffff0000b84c7812 */ /* 0x000fe200078ec0ff */
[----:B------:R-:W-:Y:S01]  /*6a00*/  FMUL R25, R75, R29 ;  /* 0x0000001d4b197220 */ /* 0x000fe20000400000 */
[C---:B------:R-:W-:Y:S01]  /*6a10*/  FFMA R27, R127.reuse, R78, R27 ;  /* 0x0000004e7f1b7223 */ /* 0x040fe2000000001b */
[----:B------:R-:W-:Y:S01]  /*6a20*/  FFMA R24, R127, R69, R24 ;  /* 0x000000457f187223 */ /* 0x000fe20000000018 */
[----:B------:R-:W-:Y:S01]  /*6a30*/  SHF.L.U32 R69, R185, 0x10, RZ ;  /* 0x00000010b9457819 */ /* 0x000fe200000006ff */
[----:B------:R-:W-:Y:S01]  /*6a40*/  FMUL R26, R75, R30 ;  /* 0x0000001e4b1a7220 */ /* 0x000fe20000400000 */
[----:B------:R-:W-:Y:S01]  /*6a50*/  LOP3.LUT R78, R185, 0xffff0000, RZ, 0xc0, !PT ;  /* 0xffff0000b94e7812 */ /* 0x000fe200078ec0ff */
[----:B------:R-:W-:Y:S01]  /*6a60*/  FMUL R31, R75, R31 ;  /* 0x0000001f4b1f7220 */ /* 0x000fe20000400000 */
[----:B------:R-:W-:Y:S01]  /*6a70*/  FFMA R25, R127, R76, R25 ;  /* 0x0000004c7f197223 */ /* 0x000fe20000000019 */
[C---:B------:R-:W-:Y:S01]  /*6a80*/  SHF.L.U32 R77, R186.reuse, 0x10, RZ ;  /* 0x00000010ba4d7819 */ /* 0x040fe200000006ff */
[C---:B------:R-:W-:Y:S01]  /*6a90*/  FMUL R28, R75.reuse, R32 ;  /* 0x000000204b1c7220 */ /* 0x040fe20000400000 */
[----:B------:R-:W-:Y:S01]  /*6aa0*/  LOP3.LUT R76, R186, 0xffff0000, RZ, 0xc0, !PT ;  /* 0xffff0000ba4c7812 */ /* 0x000fe200078ec0ff */
[----:B------:R-:W-:Y:S01]  /*6ab0*/  FMUL R29, R75, R33 ;  /* 0x000000214b1d7220 */ /* 0x000fe20000400000 */
[C---:B------:R-:W-:Y:S01]  /*6ac0*/  FFMA R26, R127.reuse, R69, R26 ;  /* 0x000000457f1a7223 */ /* 0x040fe2000000001a */
[----:B------:R-:W-:Y:S01]  /*6ad0*/  FFMA R31, R127, R78, R31 ;  /* 0x0000004e7f1f7223 */ /* 0x000fe2000000001f */
[----:B------:R-:W-:Y:S01]  /*6ae0*/  SHF.L.U32 R69, R187, 0x10, RZ ;  /* 0x00000010bb457819 */ /* 0x000fe200000006ff */
[----:B------:R-:W-:Y:S01]  /*6af0*/  FMUL R30, R75, R34 ;  /* 0x000000224b1e7220 */ /* 0x000fe20000400000 */
[C---:B------:R-:W-:Y:S01]  /*6b00*/  FFMA R28, R127.reuse, R77, R28 ;  /* 0x0000004d7f1c7223 */ /* 0x040fe2000000001c */
[----:B------:R-:W-:Y:S01]  /*6b10*/  FFMA R29, R127, R76, R29 ;  /* 0x0000004c7f1d7223 */ /* 0x000fe2000000001d */
[----:B------:R-:W-:Y:S01]  /*6b20*/  LOP3.LUT R76, R187, 0xffff0000, RZ, 0xc0, !PT ;  /* 0xffff0000bb4c7812 */ /* 0x000fe200078ec0ff */
[C---:B------:R-:W-:Y:S01]  /*6b30*/  FMUL R35, R75.reuse, R35 ;  /* 0x000000234b237220 */ /* 0x040fe20000400000 */
        /* <DEDUP_REMOVED lines=83> */
[C---:B------:R-:W-:Y:S01]  /*7070*/  FFMA R57, R127.reuse, R78, R57 ;  /* 0x0000004e7f397223 */ /* 0x040fe20000000039 */
[C---:B------:R-:W-:Y:S01]  /*7080*/  FFMA R58, R127.reuse, R77, R58 ;  /* 0x0000004d7f3a7223 */ /* 0x040fe2000000003a */
[C---:B------:R-:W-:Y:S01]  /*7090*/  SHF.L.U32 R69, R202.reuse, 0x10, RZ ;  /* 0x00000010ca457819 */ /* 0x040fe200000006ff */
[----:B------:R-:W-:Y:S01]  /*70a0*/  FFMA R63, R127, R76, R63 ;  /* 0x0000004c7f3f7223 */ /* 0x000fe2000000003f */
[C---:B------:R-:W-:Y:S01]  /*70b0*/  FMUL R60, R75.reuse, R64 ;  /* 0x000000404b3c7220 */ /* 0x040fe20000400000 */
[----:B------:R-:W-:Y:S01]  /*70c0*/  LOP3.LUT R76, R202, 0xffff0000, RZ, 0xc0, !PT ;  /* 0xffff0000ca4c7812 */ /* 0x000fe200078ec0ff */
[----:B------:R-:W-:Y:S01]  /*70d0*/  FMUL R61, R75, R65 ;  /* 0x000000414b3d7220 */ /* 0x000fe20000400000 */
[----:B------:R-:W-:Y:S01]  /*70e0*/  SHF.L.U32 R77, R203, 0x10, RZ ;  /* 0x00000010cb4d7819 */ /* 0x000fe200000006ff */
[----:B------:R-:W-:Y:S01]  /*70f0*/  FMUL R62, R75, R66 ;  /* 0x000000424b3e7220 */ /* 0x000fe20000400000 */
[----:B------:R-:W-:Y:S01]  /*7100*/  LOP3.LUT R78, R203, 0xffff0000, RZ, 0xc0, !PT ;  /* 0xffff0000cb4e7812 */ /* 0x000fe200078ec0ff */
[----:B------:R-:W-:Y:S02]  /*7110*/  HFMA2 R64, -RZ, RZ, 3.7421875, 0 ;  /* 0x437c0000ff407431 */ /* 0x000fe400000001ff */
[----:B------:R-:W-:Y:S01]  /*7120*/  FMUL R67, R75, R67 ;  /* 0x000000434b437220 */ /* 0x000fe20000400000 */
[C---:B------:R-:W-:Y:S01]  /*7130*/  FFMA R60, R127.reuse, R69, R60 ;  /* 0x000000457f3c7223 */ /* 0x040fe2000000003c */
[C---:B------:R-:W-:Y:S01]  /*7140*/  FFMA R61, R127.reuse, R76, R61 ;  /* 0x0000004c7f3d7223 */ /* 0x040fe2000000003d */
[C---:B------:R-:W-:Y:S01]  /*7150*/  FFMA R62, R127.reuse, R77, R62 ;  /* 0x0000004d7f3e7223 */ /* 0x040fe2000000003e */
[----:B------:R-:W-:Y:S01]  /*7160*/  FFMA R67, R127, R78, R67 ;  /* 0x0000004e7f437223 */ /* 0x000fe20000000043 */
[----:B------:R-:W-:Y:S01]  /*7170*/  FFMA.SAT R65, R0, -R118, 0.5 ;  /* 0x3f00000000417423 */ /* 0x000fe20000002876 */
[----:B------:R1:W-:Y:S01]  /*7180*/  @!P1 SYNCS.ARRIVE.TRANS64.RED.A1T0 RZ, [R124+URZ], RZ ;  /* 0x000000ff7cff99a7 */ /* 0x0003e200081004ff */
[----:B------:R-:W-:Y:S02]  /*7190*/  @!P1 ISETP.NE.AND P0, PT, R125, 0x2, PT ;  /* 0x000000027d00980c */ /* 0x000fe40003f05270 */
[----:B------:R-:W-:Y:S02]  /*71a0*/  FFMA.RM R66, R65, R64, 12582913 ;  /* 0x4b40000141427423 */ /* 0x000fe40000004040 */
[----:B------:R-:W-:Y:S02]  /*71b0*/  @!P1 SEL R73, R125, RZ, P0 ;  /* 0x000000ff7d499207 */ /* 0x000fe40000000000 */
[----:B------:R-:W-:Y:S04]  /*71c0*/  FADD R65, R66, -12583039 ;  /* 0xcb40007f42417421 */ /* 0x000fe80000000000 */
[C---:B------:R-:W-:Y:S04]  /*71d0*/  FFMA R65, R0.reuse, -1.4426950216293334961, -R65 ;  /* 0xbfb8aa3b00417823 */ /* 0x040fe80000000841 */
[----:B------:R-:W-:Y:S01]  /*71e0*/  FFMA R65, R0, -1.925963033500011079e-08, R65 ;  /* 0xb2a5706000417823 */ /* 0x000fe20000000041 */
[----:B------:R-:W-:Y:S03]  /*71f0*/  FFMA.SAT R69, R2, -R118, 0.5 ;  /* 0x3f00000002457423 */ /* 0x000fe60000002876 */
[----:B------:R2:W3:Y:S01]  /*7200*/  MUFU.EX2 R119, R65 ;  /* 0x0000004100777308 */ /* 0x0004e20000000800 */
[----:B------:R-:W-:Y:S04]  /*7210*/  FFMA.RM R76, R69, R64, 12582913 ;  /* 0x4b400001454c7423 */ /* 0x000fe80000004040 */
[C---:B------:R-:W-:Y:S01]  /*7220*/  FADD R69, R76.reuse, -12583039 ;  /* 0xcb40007f4c457421 */ /* 0x040fe20000000000 */
[----:B------:R-:W-:Y:S03]  /*7230*/  SHF.L.U32 R76, R76, 0x17, RZ ;  /* 0x000000174c4c7819 */ /* 0x000fe600000006ff */
[C---:B------:R-:W-:Y:S04]  /*7240*/  FFMA R69, R2.reuse, -1.4426950216293334961, -R69 ;  /* 0xbfb8aa3b02457823 */ /* 0x040fe80000000845 */
[----:B------:R-:W-:Y:S01]  /*7250*/  FFMA R69, R2, -1.925963033500011079e-08, R69 ;  /* 0xb2a5706002457823 */ /* 0x000fe20000000045 */
[----:B------:R-:W-:Y:S04]  /*7260*/  FFMA.SAT R77, R3, -R118, 0.5 ;  /* 0x3f000000034d7423 */ /* 0x000fe80000002876 */
[----:B------:R-:W-:Y:S01]  /*7270*/  FFMA.RM R77, R77, R64, 12582913 ;  /* 0x4b4000014d4d7423 */ /* 0x000fe20000004040 */
[----:B------:R-:W4:Y:S03]  /*7280*/  MUFU.EX2 R69, R69 ;  /* 0x0000004500457308 */ /* 0x000f260000000800 */
[C---:B------:R-:W-:Y:S01]  /*7290*/  FADD R0, R77.reuse, -12583039 ;  /* 0xcb40007f4d007421 */ /* 0x040fe20000000000 */
[----:B------:R-:W-:Y:S03]  /*72a0*/  SHF.L.U32 R77, R77, 0x17, RZ ;  /* 0x000000174d4d7819 */ /* 0x000fe600000006ff */
[C---:B------:R-:W-:Y:S04]  /*72b0*/  FFMA R0, R3.reuse, -1.4426950216293334961, -R0 ;  /* 0xbfb8aa3b03007823 */ /* 0x040fe80000000800 */
[----:B------:R-:W-:Y:S01]  /*72c0*/  FFMA R0, R3, -1.925963033500011079e-08, R0 ;  /* 0xb2a5706003007823 */ /* 0x000fe20000000000 */
[----:B------:R-:W-:Y:S03]  /*72d0*/  FFMA.SAT R3, R7, -R118, 0.5 ;  /* 0x3f00000007037423 */ /* 0x000fe60000002876 */
[----:B------:R-:W5:Y:S01]  /*72e0*/  MUFU.EX2 R120, R0 ;  /* 0x0000000000787308 */ /* 0x000f620000000800 */
[----:B------:R-:W-:Y:S04]  /*72f0*/  FFMA.RM R78, R3, R64, 12582913 ;  /* 0x4b400001034e7423 */ /* 0x000fe80000004040 */
[C---:B------:R-:W-:Y:S01]  /*7300*/  FADD R2, R78.reuse, -12583039 ;  /* 0xcb40007f4e027421 */ /* 0x040fe20000000000 */
[----:B------:R-:W-:Y:S03]  /*7310*/  SHF.L.U32 R78, R78, 0x17, RZ ;  /* 0x000000174e4e7819 */ /* 0x000fe600000006ff */
[C---:B------:R-:W-:Y:S04]  /*7320*/  FFMA R2, R7.reuse, -1.4426950216293334961, -R2 ;  /* 0xbfb8aa3b07027823 */ /* 0x040fe80000000802 */
[----:B------:R-:W-:Y:S01]  /*7330*/  FFMA R2, R7, -1.925963033500011079e-08, R2 ;  /* 0xb2a5706007027823 */ /* 0x000fe20000000002 */
[C---:B------:R-:W-:Y:S03]  /*7340*/  FFMA.SAT R3, R4.reuse, -R118, 0.5 ;  /* 0x3f00000004037423 */ /* 0x040fe60000002876 */
[----:B------:R-:W1:Y:S01]  /*7350*/  MUFU.EX2 R121, R2 ;  /* 0x0000000200797308 */ /* 0x000e620000000800 */
[----:B------:R-:W-:Y:S04]  /*7360*/  FFMA.RM R79, R3, R64, 12582913 ;  /* 0x4b400001034f7423 */ /* 0x000fe80000004040 */
[----:B------:R-:W-:Y:S04]  /*7370*/  FADD R3, R79, -12583039 ;  /* 0xcb40007f4f037421 */ /* 0x000fe80000000000 */
[C---:B------:R-:W-:Y:S04]  /*7380*/  FFMA R3, R4.reuse, -1.4426950216293334961, -R3 ;  /* 0xbfb8aa3b04037823 */ /* 0x040fe80000000803 */
[----:B------:R-:W-:Y:S01]  /*7390*/  FFMA R3, R4, -1.925963033500011079e-08, R3 ;  /* 0xb2a5706004037823 */ /* 0x000fe20000000003 */
[----:B------:R-:W-:Y:S03]  /*73a0*/  FFMA.SAT R7, R5, -R118, 0.5 ;  /* 0x3f00000005077423 */ /* 0x000fe60000002876 */
[----:B------:R3:W1:Y:S01]  /*73b0*/  MUFU.EX2 R122, R3 ;  /* 0x00000003007a7308 */ /* 0x0006620000000800 */
[----:B------:R-:W-:Y:S04]  /*73c0*/  FFMA.RM R80, R7, R64, 12582913 ;  /* 0x4b40000107507423 */ /* 0x000fe80000004040 */
[----:B------:R-:W-:Y:S04]  /*73d0*/  FADD R4, R80, -12583039 ;  /* 0xcb40007f50047421 */ /* 0x000fe80000000000 */
        /* <DEDUP_REMOVED lines=57> */
[----:B------:R-:W1:Y:S01]  /*7770*/  MUFU.EX2 R135, R13 ;  /* 0x0000000d00877308 */ /* 0x000e620000000800 */
        /* <DEDUP_REMOVED lines=41> */
[----:B------:R1:W1:Y:S01]  /*7a10*/  MUFU.EX2 R142, R20 ;  /* 0x00000014008e7308 */ /* 0x0002620000000800 */
        /* <DEDUP_REMOVED lines=126> */
[----:B--2---:R-:W-:Y:S04]  /*8200*/  FFMA.RM R65, R43, R64, 12582913 ;  /* 0x4b4000012b417423 */ /* 0x004fe80000004040 */
[----:B------:R-:W-:Y:S04]  /*8210*/  FADD R42, R65, -12583039 ;  /* 0xcb40007f412a7421 */ /* 0x000fe80000000000 */
[C---:B------:R-:W-:Y:S04]  /*8220*/  FFMA R42, R47.reuse, -1.4426950216293334961, -R42 ;  /* 0xbfb8aa3b2f2a7823 */ /* 0x040fe8000000082a */
[----:B------:R-:W-:Y:S01]  /*8230*/  FFMA R42, R47, -1.925963033500011079e-08, R42 ;  /* 0xb2a570602f2a7823 */ /* 0x000fe2000000002a */
[C---:B------:R-:W-:Y:S03]  /*8240*/  FFMA.SAT R43, R44.reuse, -R118, 0.5 ;  /* 0x3f0000002c2b7423 */ /* 0x040fe60000002876 */
[----:B------:R-:W2:Y:S01]  /*8250*/  MUFU.EX2 R164, R42 ;  /* 0x0000002a00a47308 */ /* 0x000ea20000000800 */
[----:B------:R-:W-:Y:S04]  /*8260*/  FFMA.RM R47, R43, R64, 12582913 ;  /* 0x4b4000012b2f7423 */ /* 0x000fe80000004040 */
[----:B------:R-:W-:Y:S04]  /*8270*/  FADD R43, R47, -12583039 ;  /* 0xcb40007f2f2b7421 */ /* 0x000fe80000000000 */
[C---:B------:R-:W-:Y:S04]  /*8280*/  FFMA R43, R44.reuse, -1.4426950216293334961, -R43 ;  /* 0xbfb8aa3b2c2b7823 */ /* 0x040fe8000000082b */
[----:B------:R-:W-:Y:S01]  /*8290*/  FFMA R43, R44, -1.925963033500011079e-08, R43 ;  /* 0xb2a570602c2b7823 */ /* 0x000fe2000000002b */
[----:B---3--:R-:W-:Y:S03]  /*82a0*/  FFMA.SAT R3, R45, -R118, 0.5 ;  /* 0x3f0000002d037423 */ /* 0x008fe60000002876 */
[----:B------:R-:W3:Y:S01]  /*82b0*/  MUFU.EX2 R165, R43 ;  /* 0x0000002b00a57308 */ /* 0x000ee20000000800 */
[----:B------:R-:W-:Y:S04]  /*82c0*/  FFMA.RM R44, R3, R64, 12582913 ;  /* 0x4b400001032c7423 */ /* 0x000fe80000004040 */
[----:B------:R-:W-:Y:S04]  /*82d0*/  FADD R0, R44, -12583039 ;  /* 0xcb40007f2c007421 */ /* 0x000fe80000000000 */
[C---:B------:R-:W-:Y:S04]  /*82e0*/  FFMA R0, R45.reuse, -1.4426950216293334961, -R0 ;  /* 0xbfb8aa3b2d007823 */ /* 0x040fe80000000800 */
[----:B------:R-:W-:Y:S01]  /*82f0*/  FFMA R0, R45, -1.925963033500011079e-08, R0 ;  /* 0xb2a570602d007823 */ /* 0x000fe20000000000 */
[C---:B------:R-:W-:Y:S03]  /*8300*/  FFMA.SAT R3, R46.reuse, -R118, 0.5 ;  /* 0x3f0000002e037423 */ /* 0x040fe60000002876 */
[----:B------:R-:W3:Y:S01]  /*8310*/  MUFU.EX2 R166, R0 ;  /* 0x0000000000a67308 */ /* 0x000ee20000000800 */
[----:B------:R-:W-:Y:S04]  /*8320*/  FFMA.RM R45, R3, R64, 12582913 ;  /* 0x4b400001032d7423 */ /* 0x000fe80000004040 */
[----:B------:R-:W-:Y:S04]  /*8330*/  FADD R3, R45, -12583039 ;  /* 0xcb40007f2d037421 */ /* 0x000fe80000000000 */
[C---:B------:R-:W-:Y:S04]  /*8340*/  FFMA R3, R46.reuse, -1.4426950216293334961, -R3 ;  /* 0xbfb8aa3b2e037823 */ /* 0x040fe80000000803 */
[----:B------:R-:W-:Y:S01]  /*8350*/  FFMA R3, R46, -1.925963033500011079e-08, R3 ;  /* 0xb2a570602e037823 */ /* 0x000fe20000000003 */
[----:B----4-:R-:W-:Y:S03]  /*8360*/  FFMA.SAT R5, R51, -R118, 0.5 ;  /* 0x3f00000033057423 */ /* 0x010fe60000002876 */
[----:B------:R4:W3:Y:S01]  /*8370*/  MUFU.EX2 R167, R3 ;  /* 0x0000000300a77308 */ /* 0x0008e20000000800 */
        /* <DEDUP_REMOVED lines=10> */
[----:B-----5:R-:W-:Y:S03]  /*8420*/  FFMA.SAT R7, R49, -R118, 0.5 ;  /* 0x3f00000031077423 */ /* 0x020fe60000002876 */
[----:B------:R-:W5:Y:S01]  /*8430*/  MUFU.EX2 R169, R5 ;  /* 0x0000000500a97308 */ /* 0x000f620000000800 */
[----:B------:R-:W-:Y:S04]  /*8440*/  FFMA.RM R48, R7, R64, 12582913 ;  /* 0x4b40000107307423 */ /* 0x000fe80000004040 */
[----:B------:R-:W-:Y:S04]  /*8450*/  FADD R4, R48, -12583039 ;  /* 0xcb40007f30047421 */ /* 0x000fe80000000000 */
[C---:B------:R-:W-:Y:S04]  /*8460*/  FFMA R4, R49.reuse, -1.4426950216293334961, -R4 ;  /* 0xbfb8aa3b31047823 */ /* 0x040fe80000000804 */
[----:B------:R-:W-:Y:S01]  /*8470*/  FFMA R4, R49, -1.925963033500011079e-08, R4 ;  /* 0xb2a5706031047823 */ /* 0x000fe20000000004 */
[C---:B------:R-:W-:Y:S03]  /*8480*/  FFMA.SAT R7, R50.reuse, -R118, 0.5 ;  /* 0x3f00000032077423 */ /* 0x040fe60000002876 */
[----:B------:R-:W5:Y:S01]  /*8490*/  MUFU.EX2 R170, R4 ;  /* 0x0000000400aa7308 */ /* 0x000f620000000800 */
[----:B------:R-:W-:Y:S04]  /*84a0*/  FFMA.RM R49, R7, R64, 12582913 ;  /* 0x4b40000107317423 */ /* 0x000fe80000004040 */
[----:B------:R-:W-:Y:S04]  /*84b0*/  FADD R7, R49, -12583039 ;  /* 0xcb40007f31077421 */ /* 0x000fe80000000000 */
[C---:B------:R-:W-:Y:S04]  /*84c0*/  FFMA R7, R50.reuse, -1.4426950216293334961, -R7 ;  /* 0xbfb8aa3b32077823 */ /* 0x040fe80000000807 */
[----:B------:R-:W-:Y:S01]  /*84d0*/  FFMA R7, R50, -1.925963033500011079e-08, R7 ;  /* 0xb2a5706032077823 */ /* 0x000fe20000000007 */
[----:B-1----:R-:W-:Y:S04]  /*84e0*/  FFMA.SAT R9, R55, -R118, 0.5 ;  /* 0x3f00000037097423 */ /* 0x002fe80000002876 */
[----:B------:R-:W-:Y:S04]  /*84f0*/  FFMA.RM R50, R9, R64, 12582913 ;  /* 0x4b40000109327423 */ /* 0x000fe80000004040 */
[----:B------:R-:W-:Y:S04]  /*8500*/  FADD R6, R50, -12583039 ;  /* 0xcb40007f32067421 */ /* 0x000fe80000000000 */
[C---:B------:R-:W-:Y:S04]  /*8510*/  FFMA R6, R55.reuse, -1.4426950216293334961, -R6 ;  /* 0xbfb8aa3b37067823 */ /* 0x040fe80000000806 */
[----:B------:R-:W-:Y:S01]  /*8520*/  FFMA R6, R55, -1.925963033500011079e-08, R6 ;  /* 0xb2a5706037067823 */ /* 0x000fe20000000006 */
[C---:B------:R-:W-:Y:S04]  /*8530*/  FFMA.SAT R9, R52.reuse, -R118, 0.5 ;  /* 0x3f00000034097423 */ /* 0x040fe80000002876 */
[----:B------:R-:W-:Y:S04]  /*8540*/  FFMA.RM R55, R9, R64, 12582913 ;  /* 0x4b40000109377423 */ /* 0x000fe80000004040 */
[----:B------:R-:W-:Y:S04]  /*8550*/  FADD R9, R55, -12583039 ;  /* 0xcb40007f37097421 */ /* 0x000fe80000000000 */
[C---:B------:R-:W-:Y:S04]  /*8560*/  FFMA R9, R52.reuse, -1.4426950216293334961, -R9 ;  /* 0xbfb8aa3b34097823 */ /* 0x040fe80000000809 */
[----:B------:R-:W-:Y:S01]  /*8570*/  FFMA R9, R52, -1.925963033500011079e-08, R9 ;  /* 0xb2a5706034097823 */ /* 0x000fe20000000009 */
[----:B------:R-:W-:Y:S04]  /*8580*/  FFMA.SAT R11, R53, -R118, 0.5 ;  /* 0x3f000000350b7423 */ /* 0x000fe80000002876 */
        /* <DEDUP_REMOVED lines=49> */
[----:B------:R-:W-:Y:S01]  /*88a0*/  FFMA.SAT R31, R67, -R118, 0.5 ;  /* 0x3f000000431f7423 */ /* 0x000fe20000002876 */
[----:B------:R-:W-:Y:S03]  /*88b0*/  SHF.L.U32 R118, R66, 0x17, RZ ;  /* 0x0000001742767819 */ /* 0x000fe600000006ff */
[----:B------:R-:W-:Y:S04]  /*88c0*/  FFMA.RM R30, R31, R64, 12582913 ;  /* 0x4b4000011f1e7423 */ /* 0x000fe80000004040 */
[----:B------:R-:W-:Y:S04]  /*88d0*/  FADD R18, R30, -12583039 ;  /* 0xcb40007f1e127421 */ /* 0x000fe80000000000 */
[C---:B------:R-:W-:Y:S04]  /*88e0*/  FFMA R18, R67.reuse, -1.4426950216293334961, -R18 ;  /* 0xbfb8aa3b43127823 */ /* 0x040fe80000000812 */
[----:B------:R-:W-:Y:S01]  /*88f0*/  FFMA R18, R67, -1.925963033500011079e-08, R18 ;  /* 0xb2a5706043127823 */ /* 0x000fe20000000012 */
[----:B------:R-:W-:Y:S01]  /*8900*/  FFMA R35, R119, R118, 1 ;  /* 0x3f80000077237423 */ /* 0x000fe20000000076 */
[----:B------:R-:W-:Y:S01]  /*8910*/  @!P1 SEL R119, RZ, 0x1, P0 ;  /* 0x00000001ff779807 */ /* 0x000fe20000000000 */
[----:B----4-:R-:W-:Y:S01]  /*8920*/  FFMA R3, R69, R76, 1 ;  /* 0x3f80000045037423 */ /* 0x010fe2000000004c */
[----:B------:R-:W-:Y:S01]  /*8930*/  SHF.L.U32 R69, R79, 0x17, RZ ;  /* 0x000000174f457819 */ /* 0x000fe200000006ff */
[----:B------:R-:W-:Y:S01]  /*8940*/  FFMA R76, R120, R77, 1 ;  /* 0x3f800000784c7423 */ /* 0x000fe2000000004d */
[----:B------:R-:W-:Y:S01]  /*8950*/  SHF.L.U32 R77, R81, 0x17, RZ ;  /* 0x00000017514d7819 */ /* 0x000fe200000006ff */
[----:B------:R-:W-:Y:S01]  /*8960*/  FFMA R61, R121, R78, 1 ;  /* 0x3f800000793d7423 */ /* 0x000fe2000000004e */
[----:B------:R-:W-:Y:S01]  /*8970*/  SHF.L.U32 R78, R80, 0x17, RZ ;  /* 0x00000017504e7819 */ /* 0x000fe200000006ff */
[----:B------:R-:W-:Y:S01]  /*8980*/  FFMA R124, R122, R69, 1 ;  /* 0x3f8000007a7c7423 */ /* 0x000fe20000000045 */
[----:B------:R-:W-:Y:S02]  /*8990*/  SHF.L.U32 R79, R82, 0x17, RZ ;  /* 0x00000017524f7819 */ /* 0x000fe400000006ff */
[----:B------:R-:W-:Y:S01]  /*89a0*/  SHF.L.U32 R69, R84, 0x17, RZ ;  /* 0x0000001754457819 */ /* 0x000fe200000006ff */
[----:B------:R-:W-:Y:S01]  /*89b0*/  FFMA R125, R123, R78, 1 ;  /* 0x3f8000007b7d7423 */ /* 0x000fe2000000004e */
[----:B------:R-:W-:Y:S01]  /*89c0*/  SHF.L.U32 R78, R83, 0x17, RZ ;  /* 0x00000017534e7819 */ /* 0x000fe200000006ff */
[----:B------:R-:W-:Y:S01]  /*89d0*/  FFMA R62, R126, R77, 1 ;  /* 0x3f8000007e3e7423 */ /* 0x000fe2000000004d */
[----:B------:R-:W-:Y:S01]  /*89e0*/  IADD3 R118, PT, PT, R35, 0x1800000, RZ ;  /* 0x0180000023767810 */ /* 0x000fe20007ffe0ff */
[----:B------:R-:W-:Y:S01]  /*89f0*/  FFMA R33, R128, R79, 1 ;  /* 0x3f80000080217423 */ /* 0x000fe2000000004f */
[----:B------:R-:W-:Y:S01]  /*8a00*/  SHF.L.U32 R80, R85, 0x17, RZ ;  /* 0x0000001755507819 */ /* 0x000fe200000006ff */
[----:B------:R-:W1:Y:S01]  /*8a10*/  MUFU.EX2 R126, R7 ;  /* 0x00000007007e7308 */ /* 0x000e620000000800 */
[----:B------:R-:W-:Y:S01]  /*8a20*/  SHF.L.U32 R77, R86, 0x17, RZ ;  /* 0x00000017564d7819 */ /* 0x000fe200000006ff */
[----:B------:R-:W-:Y:S01]  /*8a30*/  FFMA R122, R129, R78, 1 ;  /* 0x3f800000817a7423 */ /* 0x000fe2000000004e */
[----:B------:R-:W-:Y:S01]  /*8a40*/  LOP3.LUT R118, R118, 0x7f800000, RZ, 0xc0, !PT ;  /* 0x7f80000076767812 */ /* 0x000fe200078ec0ff */
[----:B------:R-:W-:Y:S01]  /*8a50*/  FFMA R123, R130, R69, 1 ;  /* 0x3f800000827b7423 */ /* 0x000fe20000000045 */
[----:B------:R-:W-:Y:S01]  /*8a60*/  SHF.L.U32 R78, R87, 0x17, RZ ;  /* 0x00000017574e7819 */ /* 0x000fe200000006ff */
[----:B------:R-:W-:Y:S01]  /*8a70*/  FFMA R58, R131, R80, 1 ;  /* 0x3f800000833a7423 */ /* 0x000fe20000000050 */
[----:B------:R-:W-:Y:S03]  /*8a80*/  SHF.L.U32 R69, R88, 0x17, RZ ;  /* 0x0000001758457819 */ /* 0x000fe600000006ff */
[----:B------:R-:W4:Y:S01]  /*8a90*/  MUFU.EX2 R128, R6 ;  /* 0x0000000600807308 */ /* 0x000f220000000800 */
[----:B------:R-:W-:Y:S01]  /*8aa0*/  ISETP.GT.U32.AND P0, PT, R118, 0x1ffffff, PT ;  /* 0x01ffffff7600780c */ /* 0x000fe20003f04070 */
[----:B------:R-:W-:Y:S01]  /*8ab0*/  FFMA R57, R132, R77, 1 ;  /* 0x3f80000084397423 */ /* 0x000fe2000000004d */
[----:B------:R-:W-:Y:S01]  /*8ac0*/  SHF.L.U32 R80, R89, 0x17, RZ ;  /* 0x0000001759507819 */ /* 0x000fe200000006ff */
[----:B------:R-:W-:Y:S01]  /*8ad0*/  FFMA R118, R133, R78, 1 ;  /* 0x3f80000085767423 */ /* 0x000fe2000000004e */
[----:B------:R-:W-:Y:S01]  /*8ae0*/  SHF.L.U32 R77, R90, 0x17, RZ ;  /* 0x000000175a4d7819 */ /* 0x000fe200000006ff */
[----:B------:R-:W-:Y:S01]  /*8af0*/  FFMA R121, R134, R69, 1 ;  /* 0x3f80000086797423 */ /* 0x000fe20000000045 */
[----:B------:R-:W-:Y:S03]  /*8b00*/  SHF.L.U32 R78, R91, 0x17, RZ ;  /* 0x000000175b4e7819 */ /* 0x000fe600000006ff */
[----:B------:R-:W4:Y:S01]  /*8b10*/  MUFU.EX2 R129, R9 ;  /* 0x0000000900817308 */ /* 0x000f220000000800 */
[----:B------:R-:W-:Y:S01]  /*8b20*/  SHF.L.U32 R69, R92, 0x17, RZ ;  /* 0x000000175c457819 */ /* 0x000fe200000006ff */
[----:B------:R-:W-:Y:S01]  /*8b30*/  FFMA R88, R135, R80, 1 ;  /* 0x3f80000087587423 */ /* 0x000fe20000000050 */
[----:B------:R-:W-:Y:S01]  /*8b40*/  @!P1 LOP3.LUT R222, R222, R119, RZ, 0x3c, !PT ;  /* 0x00000077dede9212 */ /* 0x000fe200078e3cff */
[----:B------:R-:W-:Y:S01]  /*8b50*/  FFMA R119, R136, R77, 1 ;  /* 0x3f80000088777423 */ /* 0x000fe2000000004d */
[----:B------:R-:W-:Y:S01]  /*8b60*/  SHF.L.U32 R80, R95, 0x17, RZ ;  /* 0x000000175f507819 */ /* 0x000fe200000006ff */
[----:B------:R-:W-:Y:S01]  /*8b70*/  FFMA R42, R137, R78, 1 ;  /* 0x3f800000892a7423 */ /* 0x000fe2000000004e */
[----:B------:R-:W-:Y:S03]  /*8b80*/  SHF.L.U32 R78, R93, 0x17, RZ ;  /* 0x000000175d4e7819 */ /* 0x000fe600000006ff */
[----:B------:R-:W4:Y:S01]  /*8b90*/  MUFU.EX2 R130, R8 ;  /* 0x0000000800827308 */ /* 0x000f220000000800 */
        /* <DEDUP_REMOVED lines=9> */
[----:B------:R-:W-:Y:S01]  /*8c30*/  FFMA R31, R142, R77, 1 ;  /* 0x3f8000008e1f7423 */ /* 0x000fe2000000004d */
[----:B------:R-:W-:Y:S01]  /*8c40*/  SHF.L.U32 R80, R99, 0x17, RZ ;  /* 0x0000001763507819 */ /* 0x000fe200000006ff */
[----:B------:R-:W-:Y:S01]  /*8c50*/  FFMA R98, R143, R78, 1 ;  /* 0x3f8000008f627423 */ /* 0x000fe2000000004e */
[----:B------:R-:W4:Y:S01]  /*8c60*/  MUFU.EX2 R99, R11 ;  /* 0x0000000b00637308 */ /* 0x000f220000000800 */
[----:B------:R-:W-:Y:S01]  /*8c70*/  SHF.L.U32 R77, R100, 0x17, RZ ;  /* 0x00000017644d7819 */ /* 0x000fe200000006ff */
        /* <DEDUP_REMOVED lines=11> */
[----:B------:R-:W-:Y:S01]  /*8d30*/  SHF.L.U32 R69, R106, 0x17, RZ ;  /* 0x000000176a457819 */ /* 0x000fe200000006ff */
[----:B------:R-:W-:Y:S01]  /*8d40*/  FFMA R84, R149, R80, 1 ;  /* 0x3f80000095547423 */ /* 0x000fe20000000050 */
[----:B------:R-:W-:Y:S03]  /*8d50*/  FFMA R85, R150, R77, 1 ;  /* 0x3f80000096557423 */ /* 0x000fe6000000004d */
[----:B------:R-:W4:Y:S01]  /*8d60*/  MUFU.EX2 R102, R13 ;  /* 0x0000000d00667308 */ /* 0x000f220000000800 */
[----:B------:R-:W-:Y:S01]  /*8d70*/  SHF.L.U32 R80, R109, 0x17, RZ ;  /* 0x000000176d507819 */ /* 0x000fe200000006ff */
[----:B------:R-:W-:Y:S01]  /*8d80*/  FFMA R32, R151, R78, 1 ;  /* 0x3f80000097207423 */ /* 0x000fe2000000004e */
[----:B------:R-:W-:Y:S01]  /*8d90*/  SHF.L.U32 R78, R107, 0x17, RZ ;  /* 0x000000176b4e7819 */ /* 0x000fe200000006ff */
[----:B------:R-:W-:Y:S01]  /*8da0*/  FFMA R39, R152, R69, 1 ;  /* 0x3f80000098277423 */ /* 0x000fe20000000045 */
[----:B------:R-:W-:Y:S02]  /*8db0*/  SHF.L.U32 R69, R108, 0x17, RZ ;  /* 0x000000176c457819 */ /* 0x000fe400000006ff */
        /* <DEDUP_REMOVED lines=29> */
[----:B--2---:R-:W-:Y:S01]  /*8f90*/  FFMA R77, R164, R77, 1 ;  /* 0x3f800000a44d7423 */ /* 0x004fe2000000004d */
[----:B------:R-:W-:Y:S01]  /*8fa0*/  SHF.L.U32 R104, R24, 0x17, RZ ;  /* 0x0000001718687819 */ /* 0x000fe200000006ff */
[----:B---3--:R-:W-:Y:S01]  /*8fb0*/  FFMA R56, R165, R78, 1 ;  /* 0x3f800000a5387423 */ /* 0x008fe2000000004e */
[----:B------:R-:W-:Y:S03]  /*8fc0*/  SHF.L.U32 R78, R45, 0x17, RZ ;  /* 0x000000172d4e7819 */ /* 0x000fe600000006ff */
[----:B------:R-:W2:Y:S01]  /*8fd0*/  MUFU.EX2 R109, R16 ;  /* 0x00000010006d7308 */ /* 0x000ea20000000800 */
[----:B------:R-:W-:Y:S01]  /*8fe0*/  SHF.L.U32 R106, R25, 0x17, RZ ;  /* 0x00000017196a7819 */ /* 0x000fe200000006ff */
[----:B------:R-:W-:Y:S01]  /*8ff0*/  FFMA R47, R166, R69, 1 ;  /* 0x3f800000a62f7423 */ /* 0x000fe20000000045 */
[----:B------:R-:W-:Y:S01]  /*9000*/  SHF.L.U32 R69, R46, 0x17, RZ ;  /* 0x000000172e457819 */ /* 0x000fe200000006ff */
[----:B------:R-:W-:Y:S01]  /*9010*/  FFMA R48, R167, R78, 1 ;  /* 0x3f800000a7307423 */ /* 0x000fe2000000004e */
[----:B------:R-:W-:Y:S03]  /*9020*/  SHF.L.U32 R78, R55, 0x17, RZ ;  /* 0x00000017374e7819 */ /* 0x000fe600000006ff */
[----:B------:R-:W-:Y:S01]  /*9030*/  FFMA R69, R168, R69, 1 ;  /* 0x3f800000a8457423 */ /* 0x000fe20000000045 */
[----:B-----5:R-:W-:Y:S01]  /*9040*/  FFMA R52, R169, R90, 1 ;  /* 0x3f800000a9347423 */ /* 0x020fe2000000005a */
[----:B------:R-:W-:Y:S01]  /*9050*/  SHF.L.U32 R90, R22, 0x17, RZ ;  /* 0x00000017165a7819 */ /* 0x000fe200000006ff */
[----:B------:R-:W3:Y:S01]  /*9060*/  MUFU.EX2 R110, R19 ;  /* 0x00000013006e7308 */ /* 0x000ee20000000800 */
[----:B------:R-:W-:Y:S01]  /*9070*/  FFMA R51, R170, R93, 1 ;  /* 0x3f800000aa337423 */ /* 0x000fe2000000005d */
[----:B------:R-:W-:Y:S05]  /*9080*/  SHF.L.U32 R93, R49, 0x17, RZ ;  /* 0x00000017315d7819 */ /* 0x000fea00000006ff */
[----:B-1----:R-:W-:Y:S03]  /*9090*/  FFMA R92, R126, R93, 1 ;  /* 0x3f8000007e5c7423 */ /* 0x002fe6000000005d */
[----:B------:R-:W1:Y:S01]  /*90a0*/  MUFU.EX2 R111, R18 ;  /* 0x00000012006f7308 */ /* 0x000e620000000800 */
[----:B----4-:R-:W-:Y:S01]  /*90b0*/  FFMA R67, R128, R95, 1 ;  /* 0x3f80000080437423 */ /* 0x010fe2000000005f */
[----:B------:R-:W-:Y:S01]  /*90c0*/  SHF.L.U32 R95, R23, 0x17, RZ ;  /* 0x00000017175f7819 */ /* 0x000fe200000006ff */
[----:B------:R-:W-:Y:S01]  /*90d0*/  FFMA R54, R129, R78, 1 ;  /* 0x3f80000081367423 */ /* 0x000fe2000000004e */
[----:B------:R-:W-:Y:S01]  /*90e0*/  SHF.L.U32 R78, R21, 0x17, RZ ;  /* 0x00000017154e7819 */ /* 0x000fe200000006ff */
[----:B------:R-:W-:Y:S01]  /*90f0*/  FFMA R55, R130, R97, 1 ;  /* 0x3f80000082377423 */ /* 0x000fe20000000061 */
[----:B------:R-:W-:Y:S03]  /*9100*/  SHF.L.U32 R97, R27, 0x17, RZ ;  /* 0x000000171b617819 */ /* 0x000fe600000006ff */
[----:B------:R-:W-:Y:S01]  /*9110*/  FFMA R100, R99, R78, 1 ;  /* 0x3f80000063647423 */ /* 0x000fe2000000004e */
[----:B------:R-:W-:Y:S01]  /*9120*/  FFMA R93, R101, R90, 1 ;  /* 0x3f800000655d7423 */ /* 0x000fe2000000005a */
[----:B------:R-:W-:Y:S01]  /*9130*/  SHF.L.U32 R90, R26, 0x17, RZ ;  /* 0x000000171a5a7819 */ /* 0x000fe200000006ff */
[----:B------:R-:W-:Y:S01]  /*9140*/  FFMA R78, R102, R95, 1 ;  /* 0x3f800000664e7423 */ /* 0x000fe2000000005f */
[----:B------:R-:W-:Y:S01]  /*9150*/  SHF.L.U32 R102, R28, 0x17, RZ ;  /* 0x000000171c667819 */ /* 0x000fe200000006ff */
[----:B------:R-:W-:Y:S01]  /*9160*/  FFMA R59, R103, R104, 1 ;  /* 0x3f800000673b7423 */ /* 0x000fe20000000068 */
[----:B------:R-:W-:Y:S01]  /*9170*/  SHF.L.U32 R99, R29, 0x17, RZ ;  /* 0x000000171d637819 */ /* 0x000fe200000006ff */
[----:B------:R-:W-:Y:S01]  /*9180*/  FFMA R60, R105, R106, 1 ;  /* 0x3f800000693c7423 */ /* 0x000fe2000000006a */
[----:B------:R-:W-:Y:S01]  /*9190*/  SHF.L.U32 R104, R30, 0x17, RZ ;  /* 0x000000171e687819 */ /* 0x000fe200000006ff */
[----:B------:R-:W-:Y:S01]  /*91a0*/  FFMA R95, R107, R90, 1 ;  /* 0x3f8000006b5f7423 */ /* 0x000fe2000000005a */
[----:B------:R-:W-:Y:S01]  /*91b0*/  FFMA R90, R108, R97, 1 ;  /* 0x3f8000006c5a7423 */ /* 0x000fe20000000061 */
[----:B--2---:R-:W-:Y:S01]  /*91c0*/  FFMA R63, R109, R102, 1 ;  /* 0x3f8000006d3f7423 */ /* 0x004fe20000000066 */
[----:B---3--:R-:W-:Y:S01]  /*91d0*/  FFMA R66, R110, R99, 1 ;  /* 0x3f8000006e427423 */ /* 0x008fe20000000063 */
[----:B-1----:R-:W-:Y:S01]  /*91e0*/  FFMA R65, R111, R104, 1 ;  /* 0x3f8000006f417423 */ /* 0x002fe20000000068 */
[----:B------:R-:W-:Y:S06]  /*91f0*/  @P0 BRA `(.L_x_120) ;  /* 0x0000000000140947 */ /* 0x000fec0003800000 */
[----:B------:R-:W-:Y:S02]  /*9200*/  MOV R101, R35 ;  /* 0x0000002300657202 */ /* 0x000fe40000000f00 */
[----:B------:R-:W-:Y:S02]  /*9210*/  MOV R102, 0x9230 ;  /* 0x0000923000667802 */ /* 0x000fe40000000f00 */
[----:B------:R-:W-:Y:S05]  /*9220*/  CALL.REL.NOINC `($__internal_3_$__cuda_sm20_rcp_rn_f32_slowpath) ;  /* 0x0000005400447944 */ /* 0x000fea0003c00000 */
[----:B------:R-:W-:Y:S01]  /*9230*/  MOV R0, R64 ;  /* 0x0000004000007202 */ /* 0x000fe20000000f00 */
[----:B------:R-:W-:Y:S05]  /*9240*/  BRA `(.L_x_121) ;  /* 0x0000000000107947 */ /* 0x000fea0003800000 */
.L_x_120:
[----:B------:R-:W1:Y:S02]  /*9250*/  MUFU.RCP R0, R35 ;  /* 0x0000002300007308 */ /* 0x000e640000001000 */
[----:B-1----:R-:W-:Y:S04]  /*9260*/  FFMA R2, R35, R0, -1 ;  /* 0xbf80000023027423 */ /* 0x002fe80000000000 */
[----:B------:R-:W-:Y:S04]  /*9270*/  FADD.FTZ R5, -R2, -RZ ;  /* 0x800000ff02057221 */ /* 0x000fe80000010100 */
[----:B------:R-:W-:Y:S07]  /*9280*/  FFMA R0, R0, R5, R0 ;  /* 0x0000000500007223 */ /* 0x000fee0000000000 */
.L_x_121:
[----:B------:R-:W-:Y:S05]  /*9290*/  BSYNC.RECONVERGENT B1 ;  /* 0x0000000000017941 */ /* 0x000fea0003800200 */
.L_x_119:
[----:B------:R-:W-:Y:S01]  /*92a0*/  VIADD R2, R3, 0x1800000 ;  /* 0x0180000003027836 */ /* 0x000fe20000000000 */
[----:B------:R-:W-:Y:S04]  /*92b0*/  BSSY.RECONVERGENT B1, `(.L_x_122) ;  /* 0x000000e000017945 */ /* 0x000fe80003800200 */
[----:B------:R-:W-:Y:S04]  /*92c0*/  LOP3.LUT R2, R2, 0x7f800000, RZ, 0xc0, !PT ;  /* 0x7f80000002027812 */ /* 0x000fe800078ec0ff */
[----:B------:R-:W-:Y:S11]  /*92d0*/  ISETP.GT.U32.AND P0, PT, R2, 0x1ffffff, PT ;  /* 0x01ffffff0200780c */ /* 0x000ff60003f04070 */
[----:B------:R-:W-:Y:S02]  /*92e0*/  @!UPT UIADD3 URZ, UPT, UPT, URZ, URZ, URZ ;  /* 0x000000fffffff290 */ /* 0x000fe4000fffe0ff */
[----:B------:R-:W-:Y:S05]  /*92f0*/  @P0 BRA `(.L_x_123) ;  /* 0x0000000000140947 */ /* 0x000fea0003800000 */
[----:B------:R-:W-:Y:S02]  /*9300*/  MOV R101, R3 ;  /* 0x0000000300657202 */ /* 0x000fe40000000f00 */
[----:B------:R-:W-:Y:S02]  /*9310*/  MOV R102, 0x9330 ;  /* 0x0000933000667802 */ /* 0x000fe40000000f00 */
[----:B------:R-:W-:Y:S05]  /*9320*/  CALL.REL.NOINC `($__internal_3_$__cuda_sm20_rcp_rn_f32_slowpath) ;  /* 0x0000005400047944 */ /* 0x000fea0003c00000 */
[----:B------:R-:W-:Y:S01]  /*9330*/  MOV R2, R64 ;  /* 0x0000004000027202 */ /* 0x000fe20000000f00 */
[----:B------:R-:W-:Y:S05]  /*9340*/  BRA `(.L_x_124) ;  /* 0x0000000000107947 */ /* 0x000fea0003800000 */
.L_x_123:
[----:B------:R-:W1:Y:S02]  /*9350*/  MUFU.RCP R2, R3 ;  /* 0x0000000300027308 */ /* 0x000e640000001000 */
[----:B-1----:R-:W-:Y:S04]  /*9360*/  FFMA R4, R3, R2, -1 ;  /* 0xbf80000003047423 */ /* 0x002fe80000000002 */
[----:B------:R-:W-:Y:S04]  /*9370*/  FADD.FTZ R5, -R4, -RZ ;  /* 0x800000ff04057221 */ /* 0x000fe80000010100 */
[----:B------:R-:W-:Y:S07]  /*9380*/  FFMA R2, R2, R5, R2 ;  /* 0x0000000502027223 */ /* 0x000fee0000000002 */
.L_x_124:
[----:B------:R-:W-:Y:S05]  /*9390*/  BSYNC.RECONVERGENT B1 ;  /* 0x0000000000017941 */ /* 0x000fea0003800200 */
.L_x_122:
        /* <DEDUP_REMOVED lines=11> */
.L_x_126:
[----:B------:R-:W1:Y:S02]  /*9450*/  MUFU.RCP R3, R76 ;  /* 0x0000004c00037308 */ /* 0x000e640000001000 */
[----:B-1----:R-:W-:Y:S04]  /*9460*/  FFMA R4, R76, R3, -1 ;  /* 0xbf8000004c047423 */ /* 0x002fe80000000003 */
[----:B------:R-:W-:Y:S04]  /*9470*/  FADD.FTZ R4, -R4, -RZ ;  /* 0x800000ff04047221 */ /* 0x000fe80000010100 */
[----:B------:R-:W-:Y:S07]  /*9480*/  FFMA R3, R3, R4, R3 ;  /* 0x0000000403037223 */ /* 0x000fee0000000003 */
.L_x_127:
[----:B------:R-:W-:Y:S05]  /*9490*/  BSYNC.RECONVERGENT B1 ;  /* 0x0000000000017941 */ /* 0x000fea0003800200 */
.L_x_125:
        /* <DEDUP_REMOVED lines=11> */
.L_x_129:
[----:B------:R-:W1:Y:S02]  /*9550*/  MUFU.RCP R4, R61 ;  /* 0x0000003d00047308 */ /* 0x000e640000001000 */
[----:B-1----:R-:W-:Y:S04]  /*9560*/  FFMA R5, R61, R4, -1 ;  /* 0xbf8000003d057423 */ /* 0x002fe80000000004 */
[----:B------:R-:W-:Y:S04]  /*9570*/  FADD.FTZ R5, -R5, -RZ ;  /* 0x800000ff05057221 */ /* 0x000fe80000010100 */
[----:B------:R-:W-:Y:S07]  /*9580*/  FFMA R4, R4, R5, R4 ;  /* 0x0000000504047223 */ /* 0x000fee0000000004 */
.L_x_130:
[----:B------:R-:W-:Y:S05]  /*9590*/  BSYNC.RECONVERGENT B1 ;  /* 0x0000000000017941 */ /* 0x000fea0003800200 */
.L_x_128:
        /* <DEDUP_REMOVED lines=11> */
.L_x_132:
[----:B------:R-:W1:Y:S02]  /*9650*/  MUFU.RCP R5, R124 ;  /* 0x0000007c00057308 */ /* 0x000e640000001000 */
[----:B-1----:R-:W-:Y:S04]  /*9660*/  FFMA R6, R124, R5, -1 ;  /* 0xbf8000007c067423 */ /* 0x002fe80000000005 */
[----:B------:R-:W-:Y:S04]  /*9670*/  FADD.FTZ R6, -R6, -RZ ;  /* 0x800000ff06067221 */ /* 0x000fe80000010100 */
[----:B------:R-:W-:Y:S07]  /*9680*/  FFMA R5, R5, R6, R5 ;  /* 0x0000000605057223 */ /* 0x000fee0000000005 */
.L_x_133:
[----:B------:R-:W-:Y:S05]  /*9690*/  BSYNC.RECONVERGENT B1 ;  /* 0x0000000000017941 */ /* 0x000fea0003800200 */
.L_x_131:
        /* <DEDUP_REMOVED lines=11> */
.L_x_135:
[----:B------:R-:W1:Y:S02]  /*9750*/  MUFU.RCP R6, R125 ;  /* 0x0000007d00067308 */ /* 0x000e640000001000 */
[----:B-1----:R-:W-:Y:S04]  /*9760*/  FFMA R7, R125, R6, -1 ;  /* 0xbf8000007d077423 */ /* 0x002fe80000000006 */
[----:B------:R-:W-:Y:S04]  /*9770*/  FADD.FTZ R7, -R7, -RZ ;  /* 0x800000ff07077221 */ /* 0x000fe80000010100 */
[----:B------:R-:W-:Y:S07]  /*9780*/  FFMA R6, R6, R7, R6 ;  /* 0x0000000706067223 */ /* 0x000fee0000000006 */
.L_x_136:
[----:B------:R-:W-:Y:S05]  /*9790*/  BSYNC.RECONVERGENT B1 ;  /* 0x0000000000017941 */ /* 0x000fea0003800200 */
.L_x_134:
        /* <DEDUP_REMOVED lines=11> */
.L_x_138:
[----:B------:R-:W1:Y:S02]  /*9850*/  MUFU.RCP R7, R62 ;  /* 0x0000003e00077308 */ /* 0x000e640000001000 */
[----:B-1----:R-:W-:Y:S04]  /*9860*/  FFMA R8, R62, R7, -1 ;  /* 0xbf8000003e087423 */ /* 0x002fe80000000007 */
[----:B------:R-:W-:Y:S04]  /*9870*/  FADD.FTZ R8, -R8, -RZ ;  /* 0x800000ff08087221 */ /* 0x000fe80000010100 */
[----:B------:R-:W-:Y:S07]  /*9880*/  FFMA R7, R7, R8, R7 ;  /* 0x0000000807077223 */ /* 0x000fee0000000007 */
.L_x_139:
[----:B------:R-:W-:Y:S05]  /*9890*/  BSYNC.RECONVERGENT B1 ;  /* 0x0000000000017941 */ /* 0x000fea0003800200 */
.L_x_137:
        /* <DEDUP_REMOVED lines=11> */
.L_x_141:
[----:B------:R-:W1:Y:S02]  /*9950*/  MUFU.RCP R8, R33 ;  /* 0x0000002100087308 */ /* 0x000e640000001000 */
[----:B-1----:R-:W-:Y:S04]  /*9960*/  FFMA R9, R33, R8, -1 ;  /* 0xbf80000021097423 */ /* 0x002fe80000000008 */
[----:B------:R-:W-:Y:S04]  /*9970*/  FADD.FTZ R9, -R9, -RZ ;  /* 0x800000ff09097221 */ /* 0x000fe80000010100 */
[----:B------:R-:W-:Y:S07]  /*9980*/  FFMA R8, R8, R9, R8 ;  /* 0x0000000908087223 */ /* 0x000fee0000000008 */
.L_x_142:
[----:B------:R-:W-:Y:S05]  /*9990*/  BSYNC.RECONVERGENT B1 ;  /* 0x0000000000017941 */ /* 0x000fea0003800200 */
.L_x_140:
        /* <DEDUP_REMOVED lines=11> */
.L_x_144:
[----:B------:R-:W1:Y:S02]  /*9a50*/  MUFU.RCP R9, R122 ;  /* 0x0000007a00097308 */ /* 0x000e640000001000 */
[----:B-1----:R-:W-:Y:S04]  /*9a60*/  FFMA R10, R122, R9, -1 ;  /* 0xbf8000007a0a7423 */ /* 0x002fe80000000009 */
[----:B------:R-:W-:Y:S04]  /*9a70*/  FADD.FTZ R10, -R10, -RZ ;  /* 0x800000ff0a0a7221 */ /* 0x000fe80000010100 */
[----:B------:R-:W-:Y:S07]  /*9a80*/  FFMA R9, R9, R10, R9 ;  /* 0x0000000a09097223 */ /* 0x000fee0000000009 */
.L_x_145:
[----:B------:R-:W-:Y:S05]  /*9a90*/  BSYNC.RECONVERGENT B1 ;  /* 0x0000000000017941 */ /* 0x000fea0003800200 */
.L_x_143:
        /* <DEDUP_REMOVED lines=11> */
.L_x_147:
[----:B------:R-:W1:Y:S02]  /*9b50*/  MUFU.RCP R10, R123 ;  /* 0x0000007b000a7308 */ /* 0x000e640000001000 */
[----:B-1----:R-:W-:Y:S04]  /*9b60*/  FFMA R11, R123, R10, -1 ;  /* 0xbf8000007b0b7423 */ /* 0x002fe8000000000a */
[----:B------:R-:W-:Y:S04]  /*9b70*/  FADD.FTZ R11, -R11, -RZ ;  /* 0x800000ff0b0b7221 */ /* 0x000fe80000010100 */
[----:B------:R-:W-:Y:S07]  /*9b80*/  FFMA R10, R10, R11, R10 ;  /* 0x0000000b0a0a7223 */ /* 0x000fee000000000a */
.L_x_148:
[----:B------:R-:W-:Y:S05]  /*9b90*/  BSYNC.RECONVERGENT B1 ;  /* 0x0000000000017941 */ /* 0x000fea0003800200 */
.L_x_146:
        /* <DEDUP_REMOVED lines=11> */
.L_x_150:
[----:B------:R-:W1:Y:S02]  /*9c50*/  MUFU.RCP R11, R58 ;  /* 0x0000003a000b7308 */ /* 0x000e640000001000 */
[----:B-1----:R-:W-:Y:S04]  /*9c60*/  FFMA R12, R58, R11, -1 ;  /* 0xbf8000003a0c7423 */ /* 0x002fe8000000000b */
[----:B------:R-:W-:Y:S04]  /*9c70*/  FADD.FTZ R12, -R12, -RZ ;  /* 0x800000ff0c0c7221 */ /* 0x000fe80000010100 */
[----:B------:R-:W-:Y:S07]  /*9c80*/  FFMA R11, R11, R12, R11 ;  /* 0x0000000c0b0b7223 */ /* 0x000fee000000000b */
.L_x_151:
[----:B------:R-:W-:Y:S05]  /*9c90*/  BSYNC.RECONVERGENT B1 ;  /* 0x0000000000017941 */ /* 0x000fea0003800200 */
.L_x_149:
        /* <DEDUP_REMOVED lines=11> */
.L_x_153:
[----:B------:R-:W1:Y:S02]  /*9d50*/  MUFU.RCP R12, R57 ;  /* 0x00000039000c7308 */ /* 0x000e640000001000 */
[----:B-1----:R-:W-:Y:S04]  /*9d60*/  FFMA R13, R57, R12, -1 ;  /* 0xbf800000390d7423 */ /* 0x002fe8000000000c */
[----:B------:R-:W-:Y:S04]  /*9d70*/  FADD.FTZ R13, -R13, -RZ ;  /* 0x800000ff0d0d7221 */ /* 0x000fe80000010100 */
[----:B------:R-:W-:Y:S07]  /*9d80*/  FFMA R12, R12, R13, R12 ;  /* 0x0000000d0c0c7223 */ /* 0x000fee000000000c */
.L_x_154:
[----:B------:R-:W-:Y:S05]  /*9d90*/  BSYNC.RECONVERGENT B1 ;  /* 0x0000000000017941 */ /* 0x000fea0003800200 */
.L_x_152:
        /* <DEDUP_REMOVED lines=11> */
.L_x_156:
[----:B------:R-:W1:Y:S02]  /*9e50*/  MUFU.RCP R13, R118 ;  /* 0x00000076000d7308 */ /* 0x000e640000001000 */
[----:B-1----:R-:W-:Y:S04]  /*9e60*/  FFMA R14, R118, R13, -1 ;  /* 0xbf800000760e7423 */ /* 0x002fe8000000000d */
[----:B------:R-:W-:Y:S04]  /*9e70*/  FADD.FTZ R14, -R14, -RZ ;  /* 0x800000ff0e0e7221 */ /* 0x000fe80000010100 */
[----:B------:R-:W-:Y:S07]  /*9e80*/  FFMA R13, R13, R14, R13 ;  /* 0x0000000e0d0d7223 */ /* 0x000fee000000000d */
.L_x_157:
[----:B------:R-:W-:Y:S05]  /*9e90*/  BSYNC.RECONVERGENT B1 ;  /* 0x0000000000017941 */ /* 0x000fea0003800200 */
.L_x_155:
        /* <DEDUP_REMOVED lines=11> */
.L_x_159:
[----:B------:R-:W1:Y:S02]  /*9f50*/  MUFU.RCP R14, R121 ;  /* 0x00000079000e7308 */ /* 0x000e640000001000 */
[----:B-1----:R-:W-:Y:S04]  /*9f60*/  FFMA R15, R121, R14, -1 ;  /* 0xbf800000790f7423 */ /* 0x002fe8000000000e */
[----:B------:R-:W-:Y:S04]  /*9f70*/  FADD.FTZ R15, -R15, -RZ ;  /* 0x800000ff0f0f7221 */ /* 0x000fe80000010100 */
[----:B------:R-:W-:Y:S07]  /*9f80*/  FFMA R14, R14, R15, R14 ;  /* 0x0000000f0e0e7223 */ /* 0x000fee000000000e */
.L_x_160:
[----:B------:R-:W-:Y:S05]  /*9f90*/  BSYNC.RECONVERGENT B1 ;  /* 0x0000000000017941 */ /* 0x000fea0003800200 */
.L_x_158:
        /* <DEDUP_REMOVED lines=11> */
.L_x_162:
[----:B------:R-:W1:Y:S02]  /*a050*/  MUFU.RCP R15, R88 ;  /* 0x00000058000f7308 */ /* 0x000e640000001000 */
[----:B-1----:R-:W-:Y:S04]  /*a060*/  FFMA R16, R88, R15, -1 ;  /* 0xbf80000058107423 */ /* 0x002fe8000000000f */
[----:B------:R-:W-:Y:S04]  /*a070*/  FADD.FTZ R16, -R16, -RZ ;  /* 0x800000ff10107221 */ /* 0x000fe80000010100 */
[----:B------:R-:W-:Y:S07]  /*a080*/  FFMA R15, R15, R16, R15 ;  /* 0x000000100f0f7223 */ /* 0x000fee000000000f */
.L_x_163:
[----:B------:R-:W-:Y:S05]  /*a090*/  BSYNC.RECONVERGENT B1 ;  /* 0x0000000000017941 */ /* 0x000fea0003800200 */
.L_x_161:
        /* <DEDUP_REMOVED lines=11> */
.L_x_165:
[----:B------:R-:W1:Y:S02]  /*a150*/  MUFU.RCP R16, R119 ;  /* 0x0000007700107308 */ /* 0x000e640000001000 */
[----:B-1----:R-:W-:Y:S04]  /*a160*/  FFMA R17, R119, R16, -1 ;  /* 0xbf80000077117423 */ /* 0x002fe80000000010 */
[----:B------:R-:W-:Y:S04]  /*a170*/  FADD.FTZ R17, -R17, -RZ ;  /* 0x800000ff11117221 */ /* 0x000fe80000010100 */
[----:B------:R-:W-:Y:S07]  /*a180*/  FFMA R16, R16, R17, R16 ;  /* 0x0000001110107223 */ /* 0x000fee0000000010 */
.L_x_166:
[----:B------:R-:W-:Y:S05]  /*a190*/  BSYNC.RECONVERGENT B1 ;  /* 0x0000000000017941 */ /* 0x000fea0003800200 */
.L_x_164:
        /* <DEDUP_REMOVED lines=11> */
.L_x_168:
[----:B------:R-:W1:Y:S02]  /*a250*/  MUFU.RCP R17, R42 ;  /* 0x0000002a00117308 */ /* 0x000e640000001000 */
[----:B-1----:R-:W-:Y:S04]  /*a260*/  FFMA R18, R42, R17, -1 ;  /* 0xbf8000002a127423 */ /* 0x002fe80000000011 */
[----:B------:R-:W-:Y:S04]  /*a270*/  FADD.FTZ R18, -R18, -RZ ;  /* 0x800000ff12127221 */ /* 0x000fe80000010100 */
[----:B------:R-:W-:Y:S07]  /*a280*/  FFMA R17, R17, R18, R17 ;  /* 0x0000001211117223 */ /* 0x000fee0000000011 */
.L_x_169:
[----:B------:R-:W-:Y:S05]  /*a290*/  BSYNC.RECONVERGENT B1 ;  /* 0x0000000000017941 */ /* 0x000fea0003800200 */
.L_x_167:
        /* <DEDUP_REMOVED lines=11> */
.L_x_171:
[----:B------:R-:W1:Y:S02]  /*a350*/  MUFU.RCP R18, R53 ;  /* 0x0000003500127308 */ /* 0x000e640000001000 */
[----:B-1----:R-:W-:Y:S04]  /*a360*/  FFMA R19, R53, R18, -1 ;  /* 0xbf80000035137423 */ /* 0x002fe80000000012 */
[----:B------:R-:W-:Y:S04]  /*a370*/  FADD.FTZ R19, -R19, -RZ ;  /* 0x800000ff13137221 */ /* 0x000fe80000010100 */
[----:B------:R-:W-:Y:S07]  /*a380*/  FFMA R18, R18, R19, R18 ;  /* 0x0000001312127223 */ /* 0x000fee0000000012 */
.L_x_172:
[----:B------:R-:W-:Y:S05]  /*a390*/  BSYNC.RECONVERGENT B1 ;  /* 0x0000000000017941 */ /* 0x000fea0003800200 */
.L_x_170:
        /* <DEDUP_REMOVED lines=11> */
.L_x_174:
[----:B------:R-:W1:Y:S02]  /*a450*/  MUFU.RCP R19, R120 ;  /* 0x0000007800137308 */ /* 0x000e640000001000 */
[----:B-1----:R-:W-:Y:S04]  /*a460*/  FFMA R20, R120, R19, -1 ;  /* 0xbf80000078147423 */ /* 0x002fe80000000013 */
[----:B------:R-:W-:Y:S04]  /*a470*/  FADD.FTZ R20, -R20, -RZ ;  /* 0x800000ff14147221 */ /* 0x000fe80000010100 */
[----:B------:R-:W-:Y:S07]  /*a480*/  FFMA R19, R19, R20, R19 ;  /* 0x0000001413137223 */ /* 0x000fee0000000013 */
.L_x_175:
[----:B------:R-:W-:Y:S05]  /*a490*/  BSYNC.RECONVERGENT B1 ;  /* 0x0000000000017941 */ /* 0x000fea0003800200 */
.L_x_173:
        /* <DEDUP_REMOVED lines=11> */
.L_x_177:
[----:B------:R-:W1:Y:S02]  /*a550*/  MUFU.RCP R20, R91 ;  /* 0x0000005b00147308 */ /* 0x000e640000001000 */
[----:B-1----:R-:W-:Y:S04]  /*a560*/  FFMA R21, R91, R20, -1 ;  /* 0xbf8000005b157423 */ /* 0x002fe80000000014 */
[----:B------:R-:W-:Y:S04]  /*a570*/  FADD.FTZ R21, -R21, -RZ ;  /* 0x800000ff15157221 */ /* 0x000fe80000010100 */
[----:B------:R-:W-:Y:S07]  /*a580*/  FFMA R20, R20, R21, R20 ;  /* 0x0000001514147223 */ /* 0x000fee0000000014 */
.L_x_178:
[----:B------:R-:W-:Y:S05]  /*a590*/  BSYNC.RECONVERGENT B1 ;  /* 0x0000000000017941 */ /* 0x000fea0003800200 */
.L_x_176:
        /* <DEDUP_REMOVED lines=11> */
.L_x_180:
[----:B------:R-:W1:Y:S02]  /*a650*/  MUFU.RCP R21, R38 ;  /* 0x0000002600157308 */ /* 0x000e640000001000 */
[----:B-1----:R-:W-:Y:S04]  /*a660*/  FFMA R22, R38, R21, -1 ;  /* 0xbf80000026167423 */ /* 0x002fe80000000015 */
[----:B------:R-:W-:Y:S04]  /*a670*/  FADD.FTZ R22, -R22, -RZ ;  /* 0x800000ff16167221 */ /* 0x000fe80000010100 */
[----:B------:R-:W-:Y:S07]  /*a680*/  FFMA R21, R21, R22, R21 ;  /* 0x0000001615157223 */ /* 0x000fee0000000015 */
.L_x_181:
[----:B------:R-:W-:Y:S05]  /*a690*/  BSYNC.RECONVERGENT B1 ;  /* 0x0000000000017941 */ /* 0x000fea0003800200 */
.L_x_179:
        /* <DEDUP_REMOVED lines=11> */
.L_x_183:
[----:B------:R-:W1:Y:S02]  /*a750*/  MUFU.RCP R22, R31 ;  /* 0x0000001f00167308 */ /* 0x000e640000001000 */
[----:B-1----:R-:W-:Y:S04]  /*a760*/  FFMA R23, R31, R22, -1 ;  /* 0xbf8000001f177423 */ /* 0x002fe80000000016 */
[----:B------:R-:W-:Y:S04]  /*a770*/  FADD.FTZ R23, -R23, -RZ ;  /* 0x800000ff17177221 */ /* 0x000fe80000010100 */
[----:B------:R-:W-:Y:S07]  /*a780*/  FFMA R22, R22, R23, R22 ;  /* 0x0000001716167223 */ /* 0x000fee0000000016 */
.L_x_184:
[----:B------:R-:W-:Y:S05]  /*a790*/  BSYNC.RECONVERGENT B1 ;  /* 0x0000000000017941 */ /* 0x000fea0003800200 */
.L_x_182:
        /* <DEDUP_REMOVED lines=11> */
.L_x_186:
[----:B------:R-:W1:Y:S02]  /*a850*/  MUFU.RCP R23, R98 ;  /* 0x0000006200177308 */ /* 0x000e640000001000 */
[----:B-1----:R-:W-:Y:S04]  /*a860*/  FFMA R24, R98, R23, -1 ;  /* 0xbf80000062187423 */ /* 0x002fe80000000017 */
[----:B------:R-:W-:Y:S04]  /*a870*/  FADD.FTZ R24, -R24, -RZ ;  /* 0x800000ff18187221 */ /* 0x000fe80000010100 */
[----:B------:R-:W-:Y:S07]  /*a880*/  FFMA R23, R23, R24, R23 ;  /* 0x0000001817177223 */ /* 0x000fee0000000017 */
.L_x_187:
[----:B------:R-:W-:Y:S05]  /*a890*/  BSYNC.RECONVERGENT B1 ;  /* 0x0000000000017941 */ /* 0x000fea0003800200 */
.L_x_185:
        /* <DEDUP_REMOVED lines=11> */
.L_x_189:
[----:B------:R-:W1:Y:S02]  /*a950*/  MUFU.RCP R24, R89 ;  /* 0x0000005900187308 */ /* 0x000e640000001000 */
[----:B-1----:R-:W-:Y:S04]  /*a960*/  FFMA R25, R89, R24, -1 ;  /* 0xbf80000059197423 */ /* 0x002fe80000000018 */
[----:B------:R-:W-:Y:S04]  /*a970*/  FADD.FTZ R25, -R25, -RZ ;  /* 0x800000ff19197221 */ /* 0x000fe80000010100 */
[----:B------:R-:W-:Y:S07]  /*a980*/  FFMA R24, R24, R25, R24 ;  /* 0x0000001918187223 */ /* 0x000fee0000000018 */
.L_x_190:
[----:B------:R-:W-:Y:S05]  /*a990*/  BSYNC.RECONVERGENT B1 ;  /* 0x0000000000017941 */ /* 0x000fea0003800200 */
.L_x_188:
        /* <DEDUP_REMOVED lines=11> */
.L_x_192:
[----:B------:R-:W1:Y:S02]  /*aa50*/  MUFU.RCP R25, R34 ;  /* 0x0000002200197308 */ /* 0x000e640000001000 */
[----:B-1----:R-:W-:Y:S04]  /*aa60*/  FFMA R26, R34, R25, -1 ;  /* 0xbf800000221a7423 */ /* 0x002fe80000000019 */
[----:B------:R-:W-:Y:S04]  /*aa70*/  FADD.FTZ R26, -R26, -RZ ;  /* 0x800000ff1a1a7221 */ /* 0x000fe80000010100 */
[----:B------:R-:W-:Y:S07]  /*aa80*/  FFMA R25, R25, R26, R25 ;  /* 0x0000001a19197223 */ /* 0x000fee0000000019 */
.L_x_193:
[----:B------:R-:W-:Y:S05]  /*aa90*/  BSYNC.RECONVERGENT B1 ;  /* 0x0000000000017941 */ /* 0x000fea0003800200 */
.L_x_191:
        /* <DEDUP_REMOVED lines=11> */
.L_x_195:
[----:B------:R-:W1:Y:S02]  /*ab50*/  MUFU.RCP R26, R43 ;  /* 0x0000002b001a7308 */ /* 0x000e640000001000 */
[----:B-1----:R-:W-:Y:S04]  /*ab60*/  FFMA R27, R43, R26, -1 ;  /* 0xbf8000002b1b7423 */ /* 0x002fe8000000001a */
[----:B------:R-:W-:Y:S04]  /*ab70*/  FADD.FTZ R27, -R27, -RZ ;  /* 0x800000ff1b1b7221 */ /* 0x000fe80000010100 */
[----:B------:R-:W-:Y:S07]  /*ab80*/  FFMA R26, R26, R27, R26 ;  /* 0x0000001b1a1a7223 */ /* 0x000fee000000001a */
.L_x_196:
[----:B------:R-:W-:Y:S05]  /*ab90*/  BSYNC.RECONVERGENT B1 ;  /* 0x0000000000017941 */ /* 0x000fea0003800200 */
.L_x_194:
        /* <DEDUP_REMOVED lines=11> */
.L_x_198:
[----:B------:R-:W1:Y:S02]  /*ac50*/  MUFU.RCP R27, R86 ;  /* 0x00000056001b7308 */ /* 0x000e640000001000 */
[----:B-1----:R-:W-:Y:S04]  /*ac60*/  FFMA R28, R86, R27, -1 ;  /* 0xbf800000561c7423 */ /* 0x002fe8000000001b */
[----:B------:R-:W-:Y:S04]  /*ac70*/  FADD.FTZ R28, -R28, -RZ ;  /* 0x800000ff1c1c7221 */ /* 0x000fe80000010100 */
[----:B------:R-:W-:Y:S07]  /*ac80*/  FFMA R27, R27, R28, R27 ;  /* 0x0000001c1b1b7223 */ /* 0x000fee000000001b */
.L_x_199:
[----:B------:R-:W-:Y:S05]  /*ac90*/  BSYNC.RECONVERGENT B1 ;  /* 0x0000000000017941 */ /* 0x000fea0003800200 */
.L_x_197:
        /* <DEDUP_REMOVED lines=11> */
.L_x_201:
[----:B------:R-:W1:Y:S02]  /*ad50*/  MUFU.RCP R28, R87 ;  /* 0x00000057001c7308 */ /* 0x000e640000001000 */
[----:B-1----:R-:W-:Y:S04]  /*ad60*/  FFMA R29, R87, R28, -1 ;  /* 0xbf800000571d7423 */ /* 0x002fe8000000001c */
[----:B------:R-:W-:Y:S04]  /*ad70*/  FADD.FTZ R29, -R29, -RZ ;  /* 0x800000ff1d1d7221 */ /* 0x000fe80000010100 */
[----:B------:R-:W-:Y:S07]  /*ad80*/  FFMA R28, R28, R29, R28 ;  /* 0x0000001d1c1c7223 */ /* 0x000fee000000001c */
.L_x_202:
[----:B------:R-:W-:Y:S05]  /*ad90*/  BSYNC.RECONVERGENT B1 ;  /* 0x0000000000017941 */ /* 0x000fea0003800200 */
.L_x_200:
        /* <DEDUP_REMOVED lines=11> */
.L_x_204:
[----:B------:R-:W1:Y:S02]  /*ae50*/  MUFU.RCP R29, R84 ;  /* 0x00000054001d7308 */ /* 0x000e640000001000 */
[----:B-1----:R-:W-:Y:S04]  /*ae60*/  FFMA R30, R84, R29, -1 ;  /* 0xbf800000541e7423 */ /* 0x002fe8000000001d */
[----:B------:R-:W-:Y:S04]  /*ae70*/  FADD.FTZ R30, -R30, -RZ ;  /* 0x800000ff1e1e7221 */ /* 0x000fe80000010100 */
[----:B------:R-:W-:Y:S07]  /*ae80*/  FFMA R29, R29, R30, R29 ;  /* 0x0000001e1d1d7223 */ /* 0x000fee000000001d */
.L_x_205:
[----:B------:R-:W-:Y:S05]  /*ae90*/  BSYNC.RECONVERGENT B1 ;  /* 0x0000000000017941 */ /* 0x000fea0003800200 */
.L_x_203:
        /* <DEDUP_REMOVED lines=11> */
.L_x_207:
[----:B------:R-:W1:Y:S02]  /*af50*/  MUFU.RCP R30, R85 ;  /* 0x00000055001e7308 */ /* 0x000e640000001000 */
[----:B-1----:R-:W-:Y:S04]  /*af60*/  FFMA R31, R85, R30, -1 ;  /* 0xbf800000551f7423 */ /* 0x002fe8000000001e */
[----:B------:R-:W-:Y:S04]  /*af70*/  FADD.FTZ R31, -R31, -RZ ;  /* 0x800000ff1f1f7221 */ /* 0x000fe80000010100 */
[----:B------:R-:W-:Y:S07]  /*af80*/  FFMA R30, R30, R31, R30 ;  /* 0x0000001f1e1e7223 */ /* 0x000fee000000001e */
.L_x_208:
[----:B------:R-:W-:Y:S05]  /*af90*/  BSYNC.RECONVERGENT B1 ;  /* 0x0000000000017941 */ /* 0x000fea0003800200 */
.L_x_206:
        /* <DEDUP_REMOVED lines=11> */
.L_x_210:
[----:B------:R-:W1:Y:S02]  /*b050*/  MUFU.RCP R31, R32 ;  /* 0x00000020001f7308 */ /* 0x000e640000001000 */
[----:B-1----:R-:W-:Y:S04]  /*b060*/  FFMA R33, R32, R31, -1 ;  /* 0xbf80000020217423 */ /* 0x002fe8000000001f */
[----:B------:R-:W-:Y:S04]  /*b070*/  FADD.FTZ R34, -R33, -RZ ;  /* 0x800000ff21227221 */ /* 0x000fe80000010100 */
[----:B------:R-:W-:Y:S07]  /*b080*/  FFMA R31, R31, R34, R31 ;  /* 0x000000221f1f7223 */ /* 0x000fee000000001f */
.L_x_211:
[----:B------:R-:W-:Y:S05]  /*b090*/  BSYNC.RECONVERGENT B1 ;  /* 0x0000000000017941 */ /* 0x000fea0003800200 */
.L_x_209:
        /* <DEDUP_REMOVED lines=11> */
.L_x_213:
[----:B------:R-:W1:Y:S02]  /*b150*/  MUFU.RCP R32, R39 ;  /* 0x0000002700207308 */ /* 0x000e640000001000 */
[----:B-1----:R-:W-:Y:S04]  /*b160*/  FFMA R33, R39, R32, -1 ;  /* 0xbf80000027217423 */ /* 0x002fe80000000020 */
[----:B------:R-:W-:Y:S04]  /*b170*/  FADD.FTZ R33, -R33, -RZ ;  /* 0x800000ff21217221 */ /* 0x000fe80000010100 */
[----:B------:R-:W-:Y:S07]  /*b180*/  FFMA R32, R32, R33, R32 ;  /* 0x0000002120207223 */ /* 0x000fee0000000020 */
.L_x_214:
[----:B------:R-:W-:Y:S05]  /*b190*/  BSYNC.RECONVERGENT B1 ;  /* 0x0000000000017941 */ /* 0x000fea0003800200 */
.L_x_212:
        /* <DEDUP_REMOVED lines=11> */
.L_x_216:
[----:B------:R-:W1:Y:S02]  /*b250*/  MUFU.RCP R33, R96 ;  /* 0x0000006000217308 */ /* 0x000e640000001000 */
[----:B-1----:R-:W-:Y:S04]  /*b260*/  FFMA R34, R96, R33, -1 ;  /* 0xbf80000060227423 */ /* 0x002fe80000000021 */
[----:B------:R-:W-:Y:S04]  /*b270*/  FADD.FTZ R34, -R34, -RZ ;  /* 0x800000ff22227221 */ /* 0x000fe80000010100 */
[----:B------:R-:W-:Y:S07]  /*b280*/  FFMA R33, R33, R34, R33 ;  /* 0x0000002221217223 */ /* 0x000fee0000000021 */
.L_x_217:
[----:B------:R-:W-:Y:S05]  /*b290*/  BSYNC.RECONVERGENT B1 ;  /* 0x0000000000017941 */ /* 0x000fea0003800200 */
.L_x_215:
        /* <DEDUP_REMOVED lines=11> */
.L_x_219:
[----:B------:R-:W1:Y:S02]  /*b350*/  MUFU.RCP R34, R83 ;  /* 0x0000005300227308 */ /* 0x000e640000001000 */
[----:B-1----:R-:W-:Y:S04]  /*b360*/  FFMA R35, R83, R34, -1 ;  /* 0xbf80000053237423 */ /* 0x002fe80000000022 */
[----:B------:R-:W-:Y:S04]  /*b370*/  FADD.FTZ R35, -R35, -RZ ;  /* 0x800000ff23237221 */ /* 0x000fe80000010100 */
[----:B------:R-:W-:Y:S07]  /*b380*/  FFMA R34, R34, R35, R34 ;  /* 0x0000002322227223 */ /* 0x000fee0000000022 */
.L_x_220:
[----:B------:R-:W-:Y:S05]  /*b390*/  BSYNC.RECONVERGENT B1 ;  /* 0x0000000000017941 */ /* 0x000fea0003800200 */
.L_x_218:
        /* <DEDUP_REMOVED lines=11> */
.L_x_222:
[----:B------:R-:W1:Y:S02]  /*b450*/  MUFU.RCP R35, R36 ;  /* 0x0000002400237308 */ /* 0x000e640000001000 */
[----:B-1----:R-:W-:Y:S04]  /*b460*/  FFMA R38, R36, R35, -1 ;  /* 0xbf80000024267423 */ /* 0x002fe80000000023 */
[----:B------:R-:W-:Y:S04]  /*b470*/  FADD.FTZ R38, -R38, -RZ ;  /* 0x800000ff26267221 */ /* 0x000fe80000010100 */
[----:B------:R-:W-:Y:S07]  /*b480*/  FFMA R35, R35, R38, R35 ;  /* 0x0000002623237223 */ /* 0x000fee0000000023 */
.L_x_223:
[----:B------:R-:W-:Y:S05]  /*b490*/  BSYNC.RECONVERGENT B1 ;  /* 0x0000000000017941 */ /* 0x000fea0003800200 */
.L_x_221:
        /* <DEDUP_REMOVED lines=11> */
.L_x_225:
[----:B------:R-:W1:Y:S02]  /*b550*/  MUFU.RCP R36, R37 ;  /* 0x0000002500247308 */ /* 0x000e640000001000 */
[----:B-1----:R-:W-:Y:S04]  /*b560*/  FFMA R38, R37, R36, -1 ;  /* 0xbf80000025267423 */ /* 0x002fe80000000024 */
[----:B------:R-:W-:Y:S04]  /*b570*/  FADD.FTZ R39, -R38, -RZ ;  /* 0x800000ff26277221 */ /* 0x000fe80000010100 */
[----:B------:R-:W-:Y:S07]  /*b580*/  FFMA R36, R36, R39, R36 ;  /* 0x0000002724247223 */ /* 0x000fee0000000024 */
.L_x_226:
[----:B------:R-:W-:Y:S05]  /*b590*/  BSYNC.RECONVERGENT B1 ;  /* 0x0000000000017941 */ /* 0x000fea0003800200 */
.L_x_224:
        /* <DEDUP_REMOVED lines=11> */
.L_x_228:
[----:B------:R-:W1:Y:S02]  /*b650*/  MUFU.RCP R37, R94 ;  /* 0x0000005e00257308 */ /* 0x000e640000001000 */
[----:B-1----:R-:W-:Y:S04]  /*b660*/  FFMA R38, R94, R37, -1 ;  /* 0xbf8000005e267423 */ /* 0x002fe80000000025 */
[----:B------:R-:W-:Y:S04]  /*b670*/  FADD.FTZ R38, -R38, -RZ ;  /* 0x800000ff26267221 */ /* 0x000fe80000010100 */
[----:B------:R-:W-:Y:S07]  /*b680*/  FFMA R37, R37, R38, R37 ;  /* 0x0000002625257223 */ /* 0x000fee0000000025 */
.L_x_229:
[----:B------:R-:W-:Y:S05]  /*b690*/  BSYNC.RECONVERGENT B1 ;  /* 0x0000000000017941 */ /* 0x000fea0003800200 */
.L_x_227:
        /* <DEDUP_REMOVED lines=11> */
.L_x_231:
[----:B------:R-:W1:Y:S02]  /*b750*/  MUFU.RCP R38, R81 ;  /* 0x0000005100267308 */ /* 0x000e640000001000 */
[----:B-1----:R-:W-:Y:S04]  /*b760*/  FFMA R39, R81, R38, -1 ;  /* 0xbf80000051277423 */ /* 0x002fe80000000026 */
[----:B------:R-:W-:Y:S04]  /*b770*/  FADD.FTZ R39, -R39, -RZ ;  /* 0x800000ff27277221 */ /* 0x000fe80000010100 */
[----:B------:R-:W-:Y:S07]  /*b780*/  FFMA R38, R38, R39, R38 ;  /* 0x0000002726267223 */ /* 0x000fee0000000026 */
.L_x_232:
[----:B------:R-:W-:Y:S05]  /*b790*/  BSYNC.RECONVERGENT B1 ;  /* 0x0000000000017941 */ /* 0x000fea0003800200 */
.L_x_230:
        /* <DEDUP_REMOVED lines=11> */
.L_x_234:
[----:B------:R-:W1:Y:S02]  /*b850*/  MUFU.RCP R39, R40 ;  /* 0x0000002800277308 */ /* 0x000e640000001000 */
[----:B-1----:R-:W-:Y:S04]  /*b860*/  FFMA R42, R40, R39, -1 ;  /* 0xbf800000282a7423 */ /* 0x002fe80000000027 */
[----:B------:R-:W-:Y:S04]  /*b870*/  FADD.FTZ R42, -R42, -RZ ;  /* 0x800000ff2a2a7221 */ /* 0x000fe80000010100 */
[----:B------:R-:W-:Y:S07]  /*b880*/  FFMA R39, R39, R42, R39 ;  /* 0x0000002a27277223 */ /* 0x000fee0000000027 */
.L_x_235:
[----:B------:R-:W-:Y:S05]  /*b890*/  BSYNC.RECONVERGENT B1 ;  /* 0x0000000000017941 */ /* 0x000fea0003800200 */
.L_x_233:
        /* <DEDUP_REMOVED lines=11> */
.L_x_237:
[----:B------:R-:W1:Y:S02]  /*b950*/  MUFU.RCP R40, R41 ;  /* 0x0000002900287308 */ /* 0x000e640000001000 */
[----:B-1----:R-:W-:Y:S04]  /*b960*/  FFMA R42, R41, R40, -1 ;  /* 0xbf800000292a7423 */ /* 0x002fe80000000028 */
[----:B------:R-:W-:Y:S04]  /*b970*/  FADD.FTZ R43, -R42, -RZ ;  /* 0x800000ff2a2b7221 */ /* 0x000fe80000010100 */
[----:B------:R-:W-:Y:S07]  /*b980*/  FFMA R40, R40, R43, R40 ;  /* 0x0000002b28287223 */ /* 0x000fee0000000028 */
.L_x_238:
[----:B------:R-:W-:Y:S05]  /*b990*/  BSYNC.RECONVERGENT B1 ;  /* 0x0000000000017941 */ /* 0x000fea0003800200 */
.L_x_236:
        /* <DEDUP_REMOVED lines=11> */
.L_x_240:
[----:B------:R-:W1:Y:S02]  /*ba50*/  MUFU.RCP R41, R82 ;  /* 0x0000005200297308 */ /* 0x000e640000001000 */
[----:B-1----:R-:W-:Y:S04]  /*ba60*/  FFMA R42, R82, R41, -1 ;  /* 0xbf800000522a7423 */ /* 0x002fe80000000029 */
[----:B------:R-:W-:Y:S04]  /*ba70*/  FADD.FTZ R42, -R42, -RZ ;  /* 0x800000ff2a2a7221 */ /* 0x000fe80000010100 */
[----:B------:R-:W-:Y:S07]  /*ba80*/  FFMA R41, R41, R42, R41 ;  /* 0x0000002a29297223 */ /* 0x000fee0000000029 */
.L_x_241:
[----:B------:R-:W-:Y:S05]  /*ba90*/  BSYNC.RECONVERGENT B1 ;  /* 0x0000000000017941 */ /* 0x000fea0003800200 */
.L_x_239:
        /* <DEDUP_REMOVED lines=11> */
.L_x_243:
[----:B------:R-:W1:Y:S02]  /*bb50*/  MUFU.RCP R42, R79 ;  /* 0x0000004f002a7308 */ /* 0x000e640000001000 */
[----:B-1----:R-:W-:Y:S04]  /*bb60*/  FFMA R43, R79, R42, -1 ;  /* 0xbf8000004f2b7423 */ /* 0x002fe8000000002a */
[----:B------:R-:W-:Y:S04]  /*bb70*/  FADD.FTZ R43, -R43, -RZ ;  /* 0x800000ff2b2b7221 */ /* 0x000fe80000010100 */
[----:B------:R-:W-:Y:S07]  /*bb80*/  FFMA R42, R42, R43, R42 ;  /* 0x0000002b2a2a7223 */ /* 0x000fee000000002a */
.L_x_244:
[----:B------:R-:W-:Y:S05]  /*bb90*/  BSYNC.RECONVERGENT B1 ;  /* 0x0000000000017941 */ /* 0x000fea0003800200 */
.L_x_242:
        /* <DEDUP_REMOVED lines=11> */
.L_x_246:
[----:B------:R-:W1:Y:S02]  /*bc50*/  MUFU.RCP R43, R80 ;  /* 0x00000050002b7308 */ /* 0x000e640000001000 */
[----:B-1----:R-:W-:Y:S04]  /*bc60*/  FFMA R44, R80, R43, -1 ;  /* 0xbf800000502c7423 */ /* 0x002fe8000000002b */
[----:B------:R-:W-:Y:S04]  /*bc70*/  FADD.FTZ R44, -R44, -RZ ;  /* 0x800000ff2c2c7221 */ /* 0x000fe80000010100 */
[----:B------:R-:W-:Y:S07]  /*bc80*/  FFMA R43, R43, R44, R43 ;  /* 0x0000002c2b2b7223 */ /* 0x000fee000000002b */
.L_x_247:
[----:B------:R-:W-:Y:S05]  /*bc90*/  BSYNC.RECONVERGENT B1 ;  /* 0x0000000000017941 */ /* 0x000fea0003800200 */
.L_x_245:
        /* <DEDUP_REMOVED lines=11> */
.L_x_249:
[----:B------:R-:W1:Y:S02]  /*bd50*/  MUFU.RCP R44, R77 ;  /* 0x0000004d002c7308 */ /* 0x000e640000001000 */
[----:B-1----:R-:W-:Y:S04]  /*bd60*/  FFMA R45, R77, R44, -1 ;  /* 0xbf8000004d2d7423 */ /* 0x002fe8000000002c */
[----:B------:R-:W-:Y:S04]  /*bd70*/  FADD.FTZ R45, -R45, -RZ ;  /* 0x800000ff2d2d7221 */ /* 0x000fe80000010100 */
[----:B------:R-:W-:Y:S07]  /*bd80*/  FFMA R44, R44, R45, R44 ;  /* 0x0000002d2c2c7223 */ /* 0x000fee000000002c */
.L_x_250:
[----:B------:R-:W-:Y:S05]  /*bd90*/  BSYNC.RECONVERGENT B1 ;  /* 0x0000000000017941 */ /* 0x000fea0003800200 */
.L_x_248:
        /* <DEDUP_REMOVED lines=11> */
.L_x_252:
[----:B------:R-:W1:Y:S02]  /*be50*/  MUFU.RCP R45, R56 ;  /* 0x00000038002d7308 */ /* 0x000e640000001000 */
[----:B-1----:R-:W-:Y:S04]  /*be60*/  FFMA R46, R56, R45, -1 ;  /* 0xbf800000382e7423 */ /* 0x002fe8000000002d */
[----:B------:R-:W-:Y:S04]  /*be70*/  FADD.FTZ R46, -R46, -RZ ;  /* 0x800000ff2e2e7221 */ /* 0x000fe80000010100 */
[----:B------:R-:W-:Y:S07]  /*be80*/  FFMA R45, R45, R46, R45 ;  /* 0x0000002e2d2d7223 */ /* 0x000fee000000002d */
.L_x_253:
[----:B------:R-:W-:Y:S05]  /*be90*/  BSYNC.RECONVERGENT B1 ;  /* 0x0000000000017941 */ /* 0x000fea0003800200 */
.L_x_251:
        /* <DEDUP_REMOVED lines=11> */
.L_x_255:
[----:B------:R-:W1:Y:S02]  /*bf50*/  MUFU.RCP R46, R47 ;  /* 0x0000002f002e7308 */ /* 0x000e640000001000 */
[----:B-1----:R-:W-:Y:S04]  /*bf60*/  FFMA R49, R47, R46, -1 ;  /* 0xbf8000002f317423 */ /* 0x002fe8000000002e */
[----:B------:R-:W-:Y:S04]  /*bf70*/  FADD.FTZ R49, -R49, -RZ ;  /* 0x800000ff31317221 */ /* 0x000fe80000010100 */
[----:B------:R-:W-:Y:S07]  /*bf80*/  FFMA R46, R46, R49, R46 ;  /* 0x000000312e2e7223 */ /* 0x000fee000000002e */
.L_x_256:
[----:B------:R-:W-:Y:S05]  /*bf90*/  BSYNC.RECONVERGENT B1 ;  /* 0x0000000000017941 */ /* 0x000fea0003800200 */
.L_x_254:
        /* <DEDUP_REMOVED lines=11> */
.L_x_258:
[----:B------:R-:W1:Y:S02]  /*c050*/  MUFU.RCP R47, R48 ;  /* 0x00000030002f7308 */ /* 0x000e640000001000 */
[----:B-1----:R-:W-:Y:S04]  /*c060*/  FFMA R49, R48, R47, -1 ;  /* 0xbf80000030317423 */ /* 0x002fe8000000002f */
[----:B------:R-:W-:Y:S04]  /*c070*/  FADD.FTZ R50, -R49, -RZ ;  /* 0x800000ff31327221 */ /* 0x000fe80000010100 */
[----:B------:R-:W-:Y:S07]  /*c080*/  FFMA R47, R47, R50, R47 ;  /* 0x000000322f2f7223 */ /* 0x000fee000000002f */
.L_x_259:
[----:B------:R-:W-:Y:S05]  /*c090*/  BSYNC.RECONVERGENT B1 ;  /* 0x0000000000017941 */ /* 0x000fea0003800200 */
.L_x_257:
        /* <DEDUP_REMOVED lines=11> */
.L_x_261:
[----:B------:R-:W1:Y:S02]  /*c150*/  MUFU.RCP R48, R69 ;  /* 0x0000004500307308 */ /* 0x000e640000001000 */
[----:B-1----:R-:W-:Y:S04]  /*c160*/  FFMA R49, R69, R48, -1 ;  /* 0xbf80000045317423 */ /* 0x002fe80000000030 */
[----:B------:R-:W-:Y:S04]  /*c170*/  FADD.FTZ R49, -R49, -RZ ;  /* 0x800000ff31317221 */ /* 0x000fe80000010100 */
[----:B------:R-:W-:Y:S07]  /*c180*/  FFMA R48, R48, R49, R48 ;  /* 0x0000003130307223 */ /* 0x000fee0000000030 */
.L_x_262:
[----:B------:R-:W-:Y:S05]  /*c190*/  BSYNC.RECONVERGENT B1 ;  /* 0x0000000000017941 */ /* 0x000fea0003800200 */
.L_x_260:
        /* <DEDUP_REMOVED lines=11> */
.L_x_264:
[----:B------:R-:W1:Y:S02]  /*c250*/  MUFU.RCP R49, R52 ;  /* 0x0000003400317308 */ /* 0x000e640000001000 */
[----:B-1----:R-:W-:Y:S04]  /*c260*/  FFMA R50, R52, R49, -1 ;  /* 0xbf80000034327423 */ /* 0x002fe80000000031 */
[----:B------:R-:W-:Y:S04]  /*c270*/  FADD.FTZ R50, -R50, -RZ ;  /* 0x800000ff32327221 */ /* 0x000fe80000010100 */
[----:B------:R-:W-:Y:S07]  /*c280*/  FFMA R49, R49, R50, R49 ;  /* 0x0000003231317223 */ /* 0x000fee0000000031 */
.L_x_265:
[----:B------:R-:W-:Y:S05]  /*c290*/  BSYNC.RECONVERGENT B1 ;  /* 0x0000000000017941 */ /* 0x000fea0003800200 */
.L_x_263:
        /* <DEDUP_REMOVED lines=11> */
.L_x_267:
[----:B------:R-:W1:Y:S02]  /*c350*/  MUFU.RCP R50, R51 ;  /* 0x0000003300327308 */ /* 0x000e640000001000 */
[----:B-1----:R-:W-:Y:S04]  /*c360*/  FFMA R52, R51, R50, -1 ;  /* 0xbf80000033347423 */ /* 0x002fe80000000032 */
[----:B------:R-:W-:Y:S04]  /*c370*/  FADD.FTZ R53, -R52, -RZ ;  /* 0x800000ff34357221 */ /* 0x000fe80000010100 */
[----:B------:R-:W-:Y:S07]  /*c380*/  FFMA R50, R50, R53, R50 ;  /* 0x0000003532327223 */ /* 0x000fee0000000032 */
.L_x_268:
[----:B------:R-:W-:Y:S05]  /*c390*/  BSYNC.RECONVERGENT B1 ;  /* 0x0000000000017941 */ /* 0x000fea0003800200 */
.L_x_266:
        /* <DEDUP_REMOVED lines=11> */
.L_x_270:
[----:B------:R-:W1:Y:S02]  /*c450*/  MUFU.RCP R51, R92 ;  /* 0x0000005c00337308 */ /* 0x000e640000001000 */
[----:B-1----:R-:W-:Y:S04]  /*c460*/  FFMA R52, R92, R51, -1 ;  /* 0xbf8000005c347423 */ /* 0x002fe80000000033 */
[----:B------:R-:W-:Y:S04]  /*c470*/  FADD.FTZ R52, -R52, -RZ ;  /* 0x800000ff34347221 */ /* 0x000fe80000010100 */
[----:B------:R-:W-:Y:S07]  /*c480*/  FFMA R51, R51, R52, R51 ;  /* 0x0000003433337223 */ /* 0x000fee0000000033 */
.L_x_271:
[----:B------:R-:W-:Y:S05]  /*c490*/  BSYNC.RECONVERGENT B1 ;  /* 0x0000000000017941 */ /* 0x000fea0003800200 */
.L_x_269:
        /* <DEDUP_REMOVED lines=11> */
.L_x_273:
[----:B------:R-:W1:Y:S02]  /*c550*/  MUFU.RCP R52, R67 ;  /* 0x0000004300347308 */ /* 0x000e640000001000 */
[----:B-1----:R-:W-:Y:S04]  /*c560*/  FFMA R53, R67, R52, -1 ;  /* 0xbf80000043357423 */ /* 0x002fe80000000034 */
[----:B------:R-:W-:Y:S04]  /*c570*/  FADD.FTZ R53, -R53, -RZ ;  /* 0x800000ff35357221 */ /* 0x000fe80000010100 */
[----:B------:R-:W-:Y:S07]  /*c580*/  FFMA R52, R52, R53, R52 ;  /* 0x0000003534347223 */ /* 0x000fee0000000034 */
.L_x_274:
[----:B------:R-:W-:Y:S05]  /*c590*/  BSYNC.RECONVERGENT B1 ;  /* 0x0000000000017941 */ /* 0x000fea0003800200 */
.L_x_272:
        /* <DEDUP_REMOVED lines=11> */
.L_x_276:
[----:B------:R-:W1:Y:S02]  /*c650*/  MUFU.RCP R53, R54 ;  /* 0x0000003600357308 */ /* 0x000e640000001000 */
[----:B-1----:R-:W-:Y:S04]  /*c660*/  FFMA R56, R54, R53, -1 ;  /* 0xbf80000036387423 */ /* 0x002fe80000000035 */
[----:B------:R-:W-:Y:S04]  /*c670*/  FADD.FTZ R56, -R56, -RZ ;  /* 0x800000ff38387221 */ /* 0x000fe80000010100 */
[----:B------:R-:W-:Y:S07]  /*c680*/  FFMA R53, R53, R56, R53 ;  /* 0x0000003835357223 */ /* 0x000fee0000000035 */
.L_x_277:
[----:B------:R-:W-:Y:S05]  /*c690*/  BSYNC.RECONVERGENT B1 ;  /* 0x0000000000017941 */ /* 0x000fea0003800200 */
.L_x_275:
        /* <DEDUP_REMOVED lines=11> */
.L_x_279:
[----:B------:R-:W1:Y:S02]  /*c750*/  MUFU.RCP R54, R55 ;  /* 0x0000003700367308 */ /* 0x000e640000001000 */
[----:B-1----:R-:W-:Y:S04]  /*c760*/  FFMA R56, R55, R54, -1 ;  /* 0xbf80000037387423 */ /* 0x002fe80000000036 */
[----:B------:R-:W-:Y:S04]  /*c770*/  FADD.FTZ R57, -R56, -RZ ;  /* 0x800000ff38397221 */ /* 0x000fe80000010100 */
[----:B------:R-:W-:Y:S07]  /*c780*/  FFMA R54, R54, R57, R54 ;  /* 0x0000003936367223 */ /* 0x000fee0000000036 */
.L_x_280:
[----:B------:R-:W-:Y:S05]  /*c790*/  BSYNC.RECONVERGENT B1 ;  /* 0x0000000000017941 */ /* 0x000fea0003800200 */
.L_x_278:
        /* <DEDUP_REMOVED lines=11> */
.L_x_282:
[----:B------:R-:W1:Y:S02]  /*c850*/  MUFU.RCP R55, R100 ;  /* 0x0000006400377308 */ /* 0x000e640000001000 */
[----:B-1----:R-:W-:Y:S04]  /*c860*/  FFMA R56, R100, R55, -1 ;  /* 0xbf80000064387423 */ /* 0x002fe80000000037 */
[----:B------:R-:W-:Y:S04]  /*c870*/  FADD.FTZ R56, -R56, -RZ ;  /* 0x800000ff38387221 */ /* 0x000fe80000010100 */
[----:B------:R-:W-:Y:S07]  /*c880*/  FFMA R55, R55, R56, R55 ;  /* 0x0000003837377223 */ /* 0x000fee0000000037 */
.L_x_283:
[----:B------:R-:W-:Y:S05]  /*c890*/  BSYNC.RECONVERGENT B1 ;  /* 0x0000000000017941 */ /* 0x000fea0003800200 */
.L_x_281:
        /* <DEDUP_REMOVED lines=11> */
.L_x_285:
[----:B------:R-:W1:Y:S02]  /*c950*/  MUFU.RCP R56, R93 ;  /* 0x0000005d00387308 */ /* 0x000e640000001000 */
[----:B-1----:R-:W-:Y:S04]  /*c960*/  FFMA R57, R93, R56, -1 ;  /* 0xbf8000005d397423 */ /* 0x002fe80000000038 */
[----:B------:R-:W-:Y:S04]  /*c970*/  FADD.FTZ R57, -R57, -RZ ;  /* 0x800000ff39397221 */ /* 0x000fe80000010100 */
[----:B------:R-:W-:Y:S07]  /*c980*/  FFMA R56, R56, R57, R56 ;  /* 0x0000003938387223 */ /* 0x000fee0000000038 */
.L_x_286:
[----:B------:R-:W-:Y:S05]  /*c990*/  BSYNC.RECONVERGENT B1 ;  /* 0x0000000000017941 */ /* 0x000fea0003800200 */
.L_x_284:
        /* <DEDUP_REMOVED lines=11> */
.L_x_288:
[----:B------:R-:W1:Y:S02]  /*ca50*/  MUFU.RCP R57, R78 ;  /* 0x0000004e00397308 */ /* 0x000e640000001000 */
[----:B-1----:R-:W-:Y:S04]  /*ca60*/  FFMA R58, R78, R57, -1 ;  /* 0xbf8000004e3a7423 */ /* 0x002fe80000000039 */
[----:B------:R-:W-:Y:S04]  /*ca70*/  FADD.FTZ R58, -R58, -RZ ;  /* 0x800000ff3a3a7221 */ /* 0x000fe80000010100 */
[----:B------:R-:W-:Y:S07]  /*ca80*/  FFMA R57, R57, R58, R57 ;  /* 0x0000003a39397223 */ /* 0x000fee0000000039 */
.L_x_289:
[----:B------:R-:W-:Y:S05]  /*ca90*/  BSYNC.RECONVERGENT B1 ;  /* 0x0000000000017941 */ /* 0x000fea0003800200 */
.L_x_287:
        /* <DEDUP_REMOVED lines=11> */
.L_x_291:
[----:B------:R-:W1:Y:S02]  /*cb50*/  MUFU.RCP R58, R59 ;  /* 0x0000003b003a7308 */ /* 0x000e640000001000 */
[----:B-1----:R-:W-:Y:S04]  /*cb60*/  FFMA R61, R59, R58, -1 ;  /* 0xbf8000003b3d7423 */ /* 0x002fe8000000003a */
[----:B------:R-:W-:Y:S04]  /*cb70*/  FADD.FTZ R61, -R61, -RZ ;  /* 0x800000ff3d3d7221 */ /* 0x000fe80000010100 */
[----:B------:R-:W-:Y:S07]  /*cb80*/  FFMA R58, R58, R61, R58 ;  /* 0x0000003d3a3a7223 */ /* 0x000fee000000003a */
.L_x_292:
[----:B------:R-:W-:Y:S05]  /*cb90*/  BSYNC.RECONVERGENT B1 ;  /* 0x0000000000017941 */ /* 0x000fea0003800200 */
.L_x_290:
        /* <DEDUP_REMOVED lines=11> */
.L_x_294:
[----:B------:R-:W1:Y:S02]  /*cc50*/  MUFU.RCP R59, R60 ;  /* 0x0000003c003b7308 */ /* 0x000e640000001000 */
[----:B-1----:R-:W-:Y:S04]  /*cc60*/  FFMA R61, R60, R59, -1 ;  /* 0xbf8000003c3d7423 */ /* 0x002fe8000000003b */
[----:B------:R-:W-:Y:S04]  /*cc70*/  FADD.FTZ R62, -R61, -RZ ;  /* 0x800000ff3d3e7221 */ /* 0x000fe80000010100 */
[----:B------:R-:W-:Y:S07]  /*cc80*/  FFMA R59, R59, R62, R59 ;  /* 0x0000003e3b3b7223 */ /* 0x000fee000000003b */
.L_x_295:
[----:B------:R-:W-:Y:S05]  /*cc90*/  BSYNC.RECONVERGENT B1 ;  /* 0x0000000000017941 */ /* 0x000fea0003800200 */
.L_x_293:
        /* <DEDUP_REMOVED lines=11> */
.L_x_297:
[----:B------:R-:W1:Y:S02]  /*cd50*/  MUFU.RCP R60, R95 ;  /* 0x0000005f003c7308 */ /* 0x000e640000001000 */
[----:B-1----:R-:W-:Y:S04]  /*cd60*/  FFMA R61, R95, R60, -1 ;  /* 0xbf8000005f3d7423 */ /* 0x002fe8000000003c */
[----:B------:R-:W-:Y:S04]  /*cd70*/  FADD.FTZ R61, -R61, -RZ ;  /* 0x800000ff3d3d7221 */ /* 0x000fe80000010100 */
[----:B------:R-:W-:Y:S07]  /*cd80*/  FFMA R60, R60, R61, R60 ;  /* 0x0000003d3c3c7223 */ /* 0x000fee000000003c */
.L_x_298:
[----:B------:R-:W-:Y:S05]  /*cd90*/  BSYNC.RECONVERGENT B1 ;  /* 0x0000000000017941 */ /* 0x000fea0003800200 */
.L_x_296:
        /* <DEDUP_REMOVED lines=11> */
.L_x_300:
[----:B------:R-:W1:Y:S02]  /*ce50*/  MUFU.RCP R61, R90 ;  /* 0x0000005a003d7308 */ /* 0x000e640000001000 */
[----:B-1----:R-:W-:Y:S04]  /*ce60*/  FFMA R62, R90, R61, -1 ;  /* 0xbf8000005a3e7423 */ /* 0x002fe8000000003d */
[----:B------:R-:W-:Y:S04]  /*ce70*/  FADD.FTZ R62, -R62, -RZ ;  /* 0x800000ff3e3e7221 */ /* 0x000fe80000010100 */
[----:B------:R-:W-:Y:S07]  /*ce80*/  FFMA R61, R61, R62, R61 ;  /* 0x0000003e3d3d7223 */ /* 0x000fee000000003d */
.L_x_301:
[----:B------:R-:W-:Y:S05]  /*ce90*/  BSYNC.RECONVERGENT B1 ;  /* 0x0000000000017941 */ /* 0x000fea0003800200 */
.L_x_299:
        /* <DEDUP_REMOVED lines=11> */
.L_x_303:
[----:B------:R-:W1:Y:S02]  /*cf50*/  MUFU.RCP R62, R63 ;  /* 0x0000003f003e7308 */ /* 0x000e640000001000 */
[----:B-1----:R-:W-:Y:S04]  /*cf60*/  FFMA R64, R63, R62, -1 ;  /* 0xbf8000003f407423 */ /* 0x002fe8000000003e */
[----:B------:R-:W-:Y:S04]  /*cf70*/  FADD.FTZ R67, -R64, -RZ ;  /* 0x800000ff40437221 */ /* 0x000fe80000010100 */
[----:B------:R-:W-:Y:S07]  /*cf80*/  FFMA R62, R62, R67, R62 ;  /* 0x000000433e3e7223 */ /* 0x000fee000000003e */
.L_x_304:
[----:B------:R-:W-:Y:S05]  /*cf90*/  BSYNC.RECONVERGENT B1 ;  /* 0x0000000000017941 */ /* 0x000fea0003800200 */
.L_x_302:
        /* <DEDUP_REMOVED lines=11> */
.L_x_306:
[----:B------:R-:W1:Y:S02]  /*d050*/  MUFU.RCP R63, R66 ;  /* 0x00000042003f7308 */ /* 0x000e640000001000 */
[----:B-1----:R-:W-:Y:S04]  /*d060*/  FFMA R64, R66, R63, -1 ;  /* 0xbf80000042407423 */ /* 0x002fe8000000003f */
[----:B------:R-:W-:Y:S04]  /*d070*/  FADD.FTZ R64, -R64, -RZ ;  /* 0x800000ff40407221 */ /* 0x000fe80000010100 */
[----:B------:R-:W-:Y:S07]  /*d080*/  FFMA R63, R63, R64, R63 ;  /* 0x000000403f3f7223 */ /* 0x000fee000000003f */
.L_x_307:
[----:B------:R-:W-:Y:S05]  /*d090*/  BSYNC.RECONVERGENT B1 ;  /* 0x0000000000017941 */ /* 0x000fea0003800200 */
.L_x_305:
        /* <DEDUP_REMOVED lines=9> */
[----:B------:R-:W-:Y:S05]  /*d130*/  BRA `(.L_x_310) ;  /* 0x0000000000107947 */ /* 0x000fea0003800000 */
.L_x_309:
[----:B------:R-:W1:Y:S02]  /*d140*/  MUFU.RCP R64, R65 ;  /* 0x0000004100407308 */ /* 0x000e640000001000 */
[----:B-1----:R-:W-:Y:S04]  /*d150*/  FFMA R66, R65, R64, -1 ;  /* 0xbf80000041427423 */ /* 0x002fe80000000040 */
[----:B------:R-:W-:Y:S04]  /*d160*/  FADD.FTZ R67, -R66, -RZ ;  /* 0x800000ff42437221 */ /* 0x000fe80000010100 */
[----:B------:R-:W-:Y:S07]  /*d170*/  FFMA R64, R64, R67, R64 ;  /* 0x0000004340407223 */ /* 0x000fee0000000040 */
.L_x_310:
[----:B------:R-:W-:Y:S05]  /*d180*/  BSYNC.RECONVERGENT B1 ;  /* 0x0000000000017941 */ /* 0x000fea0003800200 */
.L_x_308:
[----:B------:R-:W-:Y:S01]  /*d190*/  F2FP.BF16.F32.PACK_AB R78, R6, R5 ;  /* 0x00000005064e723e */ /* 0x000fe200000010ff */
[----:B------:R-:W-:Y:S01]  /*d1a0*/  BSSY.RECONVERGENT B0, `(.L_x_311) ;  /* 0x000004f000007945 */ /* 0x000fe20003800200 */
[----:B------:R-:W-:Y:S02]  /*d1b0*/  F2FP.BF16.F32.PACK_AB R6, R14, R13 ;  /* 0x0000000d0e06723e */ /* 0x000fe400000010ff */
[----:B------:R-:W-:Y:S01]  /*d1c0*/  F2FP.BF16.F32.PACK_AB R13, R28, R27 ;  /* 0x0000001b1c0d723e */ /* 0x000fe200000010ff */
[----:B------:R-:W-:Y:S01]  /*d1d0*/  IMAD.U32 R28, RZ, RZ, UR43 ;  /* 0x0000002bff1c7e24 */ /* 0x000fe2000f8e00ff */
[----:B------:R-:W-:Y:S01]  /*d1e0*/  F2FP.BF16.F32.PACK_AB R77, R4, R3 ;  /* 0x00000003044d723e */ /* 0x000fe200000010ff */
[----:B------:R-:W-:Y:S01]  /*d1f0*/  IMAD.MOV.U32 R3, RZ, RZ, 0x10 ;  /* 0x00000010ff037424 */ /* 0x000fe200078e00ff */
[----:B------:R-:W-:Y:S01]  /*d200*/  F2FP.BF16.F32.PACK_AB R14, R30, R29 ;  /* 0x0000001d1e0e723e */ /* 0x000fe200000010ff */
[----:B------:R-:W-:Y:S01]  /*d210*/  IMAD R29, R28, 0x2000, R225 ;  /* 0x000020001c1d7824 */ /* 0x000fe200078e02e1 */
[----:B------:R-:W-:Y:S02]  /*d220*/  ISETP.NE.U32.AND P0, PT, R226, 0x1, PT ;  /* 0x00000001e200780c */ /* 0x000fe40003f05070 */
[----:B------:R-:W-:Y:S02]  /*d230*/  F2FP.BF16.F32.PACK_AB R79, R8, R7 ;  /* 0x00000007084f723e */ /* 0x000fe400000010ff */
[----:B------:R-:W-:Y:S02]  /*d240*/  F2FP.BF16.F32.PACK_AB R7, R16, R15 ;  /* 0x0000000f1007723e */ /* 0x000fe400000010ff */
[----:B------:R-:W-:Y:S02]  /*d250*/  F2FP.BF16.F32.PACK_AB R15, R32, R31 ;  /* 0x0000001f200f723e */ /* 0x000fe400000010ff */
[----:B------:R-:W-:Y:S02]  /*d260*/  LEA R32, R29, UR41, 0x1 ;  /* 0x000000291d207c11 */ /* 0x000fe4000f8e08ff */
[----:B------:R-:W-:Y:S02]  /*d270*/  SEL R3, R3, 0xfffffff0, P0 ;  /* 0xfffffff003037807 */ /* 0x000fe40000000000 */
[----:B------:R-:W-:Y:S02]  /*d280*/  F2FP.BF16.F32.PACK_AB R76, R2, R0 ;  /* 0x00000000024c723e */ /* 0x000fe400000010ff */
[----:B------:R-:W-:Y:S01]  /*d290*/  F2FP.BF16.F32.PACK_AB R16, R34, R33 ;  /* 0x000000212210723e */ /* 0x000fe200000010ff */
[--C-:B------:R-:W-:Y:S01]  /*d2a0*/  IMAD.IADD R33, R3, 0x1, R32.reuse ;  /* 0x0000000103217824 */ /* 0x100fe200078e0220 */
[----:B------:R-:W-:Y:S01]  /*d2b0*/  F2FP.BF16.F32.PACK_AB R4, R10, R9 ;  /* 0x000000090a04723e */ /* 0x000fe200000010ff */
[----:B------:R1:W-:Y:S01]  /*d2c0*/  STS.128 [R32+0x400], R76 ;  /* 0x0004004c20007388 */ /* 0x0003e20000000c00 */
[----:B------:R-:W-:Y:S01]  /*d2d0*/  F2FP.BF16.F32.PACK_AB R5, R12, R11 ;  /* 0x0000000b0c05723e */ /* 0x000fe200000010ff */
[----:B------:R-:W-:Y:S01]  /*d2e0*/  VIADD R34, R32, 0x400 ;  /* 0x0000040020227836 */ /* 0x000fe20000000000 */
[----:B------:R-:W-:Y:S02]  /*d2f0*/  F2FP.BF16.F32.PACK_AB R8, R18, R17 ;  /* 0x000000111208723e */ /* 0x000fe400000010ff */
[----:B------:R-:W-:Y:S01]  /*d300*/  F2FP.BF16.F32.PACK_AB R17, R36, R35 ;  /* 0x000000232411723e */ /* 0x000fe200000010ff */
[----:B------:R1:W-:Y:S01]  /*d310*/  STS.128 [R33+0x400], R4 ;  /* 0x0004000421007388 */ /* 0x0003e20000000c00 */
[----:B------:R-:W-:Y:S01]  /*d320*/  F2FP.BF16.F32.PACK_AB R9, R20, R19 ;  /* 0x000000131409723e */ /* 0x000fe200000010ff */
[----:B------:R-:W-:Y:S01]  /*d330*/  IMAD R36, R224, 0x10, R32 ;  /* 0x00000010e0247824 */ /* 0x000fe200078e0220 */
[----:B------:R-:W-:Y:S01]  /*d340*/  F2FP.BF16.F32.PACK_AB R10, R22, R21 ;  /* 0x00000015160a723e */ /* 0x000fe200000010ff */
[----:B------:R-:W-:Y:S01]  /*d350*/  IMAD R34, R223, 0x10, R34 ;  /* 0x00000010df227824 */ /* 0x000fe200078e0222 */
[----:B------:R-:W-:Y:S01]  /*d360*/  F2FP.BF16.F32.PACK_AB R11, R24, R23 ;  /* 0x00000017180b723e */ /* 0x000fe200000010ff */
[----:B------:R-:W-:Y:S01]  /*d370*/  IMAD.IADD R35, R3, 0x1, R36 ;  /* 0x0000000103237824 */ /* 0x000fe200078e0224 */
[----:B------:R-:W-:Y:S02]  /*d380*/  F2FP.BF16.F32.PACK_AB R12, R26, R25 ;  /* 0x000000191a0c723e */ /* 0x000fe400000010ff */
[----:B------:R-:W-:Y:S01]  /*d390*/  F2FP.BF16.F32.PACK_AB R18, R38, R37 ;  /* 0x000000252612723e */ /* 0x000fe200000010ff */
[----:B------:R1:W-:Y:S01]  /*d3a0*/  STS.128 [R36+0x400], R8 ;  /* 0x0004000824007388 */ /* 0x0003e20000000c00 */
[----:B------:R-:W-:Y:S01]  /*d3b0*/  F2FP.BF16.F32.PACK_AB R19, R40, R39 ;  /* 0x000000272813723e */ /* 0x000fe200000010ff */
[----:B------:R-:W-:Y:S01]  /*d3c0*/  IMAD R37, R223, 0x10, R32 ;  /* 0x00000010df257824 */ /* 0x000fe200078e0220 */
[----:B------:R-:W-:Y:S01]  /*d3d0*/  F2FP.BF16.F32.PACK_AB R20, R42, R41 ;  /* 0x000000292a14723e */ /* 0x000fe200000010ff */
[----:B------:R1:W-:Y:S01]  /*d3e0*/  STS.128 [R35+0x400], R12 ;  /* 0x0004000c23007388 */ /* 0x0003e20000000c00 */
[--C-:B------:R-:W-:Y:S01]  /*d3f0*/  IMAD R38, R224, 0x10, R34.reuse ;  /* 0x00000010e0267824 */ /* 0x100fe200078e0222 */
[----:B------:R-:W-:Y:S01]  /*d400*/  F2FP.BF16.F32.PACK_AB R21, R44, R43 ;  /* 0x0000002b2c15723e */ /* 0x000fe200000010ff */
[C---:B------:R-:W-:Y:S01]  /*d410*/  IMAD.IADD R34, R3.reuse, 0x1, R34 ;  /* 0x0000000103227824 */ /* 0x040fe200078e0222 */
[----:B------:R1:W-:Y:S01]  /*d420*/  STS.128 [R37+0x400], R16 ;  /* 0x0004001025007388 */ /* 0x0003e20000000c00 */
[----:B------:R-:W-:Y:S01]  /*d430*/  F2FP.BF16.F32.PACK_AB R22, R46, R45 ;  /* 0x0000002d2e16723e */ /* 0x000fe200000010ff */
[----:B------:R-:W-:Y:S01]  /*d440*/  IMAD.IADD R3, R3, 0x1, R38 ;  /* 0x0000000103037824 */ /* 0x000fe200078e0226 */
[----:B------:R-:W-:Y:S02]  /*d450*/  F2FP.BF16.F32.PACK_AB R23, R48, R47 ;  /* 0x0000002f3017723e */ /* 0x000fe400000010ff */
[----:B------:R-:W-:Y:S02]  /*d460*/  F2FP.BF16.F32.PACK_AB R24, R50, R49 ;  /* 0x000000313218723e */ /* 0x000fe400000010ff */
[----:B------:R-:W-:Y:S01]  /*d470*/  F2FP.BF16.F32.PACK_AB R25, R52, R51 ;  /* 0x000000333419723e */ /* 0x000fe200000010ff */
[----:B------:R1:W-:Y:S01]  /*d480*/  STS.128 [R34], R20 ;  /* 0x0000001422007388 */ /* 0x0003e20000000c00 */
[----:B------:R-:W-:Y:S02]  /*d490*/  F2FP.BF16.F32.PACK_AB R26, R54, R53 ;  /* 0x00000035361a723e */ /* 0x000fe400000010ff */
[----:B------:R-:W-:Y:S02]  /*d4a0*/  F2FP.BF16.F32.PACK_AB R27, R56, R55 ;  /* 0x00000037381b723e */ /* 0x000fe400000010ff */
[----:B------:R-:W-:Y:S02]  /*d4b0*/  F2FP.BF16.F32.PACK_AB R28, R58, R57 ;  /* 0x000000393a1c723e */ /* 0x000fe400000010ff */
[----:B------:R-:W-:Y:S01]  /*d4c0*/  F2FP.BF16.F32.PACK_AB R29, R60, R59 ;  /* 0x0000003b3c1d723e */ /* 0x000fe200000010ff */
[----:B------:R1:W-:Y:S01]  /*d4d0*/  STS.128 [R38], R24 ;  /* 0x0000001826007388 */ /* 0x0003e20000000c00 */
[----:B------:R-:W-:Y:S02]  /*d4e0*/  F2FP.BF16.F32.PACK_AB R30, R62, R61 ;  /* 0x0000003d3e1e723e */ /* 0x000fe400000010ff */
[----:B------:R-:W-:Y:S02]  /*d4f0*/  F2FP.BF16.F32.PACK_AB R31, R64, R63 ;  /* 0x0000003f401f723e */ /* 0x000fe400000010ff */
[----:B------:R-:W-:Y:S03]  /*d500*/  ISETP.NE.AND P0, PT, R227, RZ, PT ;  /* 0x000000ffe300720c */ /* 0x000fe60003f05270 */
[----:B------:R1:W-:Y:S01]  /*d510*/  STS.128 [R3], R28 ;  /* 0x0000001c03007388 */ /* 0x0003e20000000c00 */
[----:B------:R-:W-:Y:S01]  /*d520*/  @!PT LDS RZ, [RZ] ;  /* 0x00000000fffff984 */ /* 0x000fe20000000800 */
[----:B------:R-:W-:Y:S01]  /*d530*/  @!PT LDS RZ, [RZ] ;  /* 0x00000000fffff984 */ /* 0x000fe20000000800 */
[----:B------:R-:W-:Y:S01]  /*d540*/  @!PT LDS RZ, [RZ] ;  /* 0x00000000fffff984 */ /* 0x000fe20000000800 */
[----:B------:R-:W-:Y:S01]  /*d550*/  @!PT LDS RZ, [RZ] ;  /* 0x00000000fffff984 */ /* 0x000fe20000000800 */
[----:B------:R2:W-:Y:S06]  /*d560*/  MEMBAR.ALL.CTA ;  /* 0x0000000000007992 */ /* 0x0005ec0000008000 */
[----:B--2---:R-:W2:Y:S02]  /*d570*/  FENCE.VIEW.ASYNC.S ;  /* 0x00000000000073c6 */ /* 0x004ea40000000000 */
[----:B--2---:R-:W-:Y:S06]  /*d580*/  BAR.SYNC.DEFER_BLOCKING 0x1, 0x80 ;  /* 0x0042000000007b1d */ /* 0x004fec0000010000 */
[----:B------:R-:W-:Y:S05]  /*d590*/  @P0 BRA `(.L_x_312) ;  /* 0x00000000003c0947 */ /* 0x000fea0003800000 */
[----:B------:R-:W-:Y:S01]  /*d5a0*/  UIADD3 UR8, UP0, UPT, UR46, 0x680, URZ ;  /* 0x000006802e087890 */ /* 0x000fe2000ff1e0ff */
[----:B------:R-:W-:Y:S01]  /*d5b0*/  R2UR UR6, R207 ;  /* 0x00000000cf0672ca */ /* 0x000fe200000e0000 */
[----:B------:R-:W-:Y:S01]  /*d5c0*/  ULEA UR4, UR43, UR41, 0xe ;  /* 0x000000292b047291 */ /* 0x000fe2000f8e70ff */
[----:B------:R-:W-:Y:S01]  /*d5d0*/  PLOP3.LUT P0, PT, PT, PT, PT, 0x80, 0x8 ;  /* 0x000000000008781c */ /* 0x000fe20003f0f070 */
[----:B------:R-:W-:Y:S01]  /*d5e0*/  UIADD3.X UR9, UPT, UPT, URZ, UR47, URZ, UP0, !UPT ;  /* 0x0000002fff097290 */ /* 0x000fe200087fe4ff */
[----:B------:R-:W-:Y:S01]  /*d5f0*/  IMAD.IADD R70, R209, 0x1, R70 ;  /* 0x00000001d1467824 */ /* 0x000fe200078e0246 */
[----:B------:R-:W-:Y:S11]  /*d600*/  UIADD3 UR4, UPT, UPT, UR4, 0x400, URZ ;  /* 0x0000040004047890 */ /* 0x000ff6000fffe0ff */
[----:B------:R-:W-:Y:S01]  /*d610*/  @!UPT UIADD3 URZ, UPT, UPT, URZ, URZ, URZ ;  /* 0x000000fffffff290 */ /* 0x000fe2000fffe0ff */
.L_x_313:
[----:B------:R-:W-:Y:S02]  /*d620*/  PLOP3.LUT P1, PT, P1, P0, PT, 0xf2, 0x2f ;  /* 0x00000000002f781c */ /* 0x000fe40000f21e72 */
[----:B------:R-:W-:Y:S01]  /*d630*/  @P0 R2UR P1, UR5, R70 ;  /* 0x00000000460502ca */ /* 0x000fe20000020000 */
[----:B------:R-:W-:Y:S07]  /*d640*/  UMOV UR7, UR36 ;  /* 0x0000002400077c82 */ /* 0x000fee0008000000 */
[----:B------:R-:W-:Y:S05]  /*d650*/  @P0 PLOP3.LUT P0, PT, P1, PT, PT, 0x80, 0x8 ;  /* 0x000000000008081c */ /* 0x000fea0000f0f070 */
[----:B------:R2:W-:Y:S08]  /*d660*/  UTMASTG.3D [UR4], [UR8] ;  /* 0x00000004080073b5 */ /* 0x0005f00008010000 */
[----:B--2---:R-:W-:Y:S05]  /*d670*/  @P0 BRA.U.ANY `(.L_x_313) ;  /* 0xfffffffd00e80947 */ /* 0x004fea000393ffff */
[----:B------:R0:W-:Y:S02]  /*d680*/  UTMACMDFLUSH ;  /* 0x00000000000079b7 */ /* 0x0001e40000000000 */
.L_x_312:
[----:B------:R-:W-:Y:S05]  /*d690*/  BSYNC.RECONVERGENT B0 ;  /* 0x0000000000007941 */ /* 0x000fea0003800200 */
.L_x_311:
[----:B------:R-:W-:Y:S01]  /*d6a0*/  UIADD3 UR43, UPT, UPT, UR43, 0x1, URZ ;  /* 0x000000012b2b7890 */ /* 0x000fe2000fffe0ff */
[----:B------:R-:W-:Y:S01]  /*d6b0*/  ISETP.NE.AND P0, PT, R227, RZ, PT ;  /* 0x000000ffe300720c */ /* 0x000fe20003f05270 */
[----:B------:R-:W-:Y:S02]  /*d6c0*/  BSSY.RECONVERGENT B0, `(.L_x_314) ;  /* 0x0000007000007945 */ /* 0x000fe40003800200 */
[----:B------:R-:W-:Y:S04]  /*d6d0*/  UISETP.NE.AND UP0, UPT, UR43, 0x4, UPT ;  /* 0x000000042b00788c */ /* 0x000fe8000bf05270 */
[----:B------:R-:W-:Y:S02]  /*d6e0*/  USEL UR4, URZ, 0x1, UP0 ;  /* 0x00000001ff047887 */ /* 0x000fe40008000000 */
[----:B------:R-:W-:Y:S02]  /*d6f0*/  USEL UR43, UR43, URZ, UP0 ;  /* 0x000000ff2b2b7287 */ /* 0x000fe40008000000 */
[----:B------:R-:W-:Y:S02]  /*d700*/  ULOP3.LUT UR44, UR44, UR4, URZ, 0x3c, !UPT ;  /* 0x000000042c2c7292 */ /* 0x000fe4000f8e3cff */
[----:B------:R-:W-:Y:S10]  /*d710*/  @P0 BRA `(.L_x_315) ;  /* 0x0000000000040947 */ /* 0x000ff40003800000 */
[----:B------:R-:W-:Y:S04]  /*d720*/  DEPBAR.LE SB0, 0x1 ;  /* 0x000080400000791a */ /* 0x000fe80000000000 */
.L_x_315:
[----:B------:R-:W-:Y:S05]  /*d730*/  BSYNC.RECONVERGENT B0 ;  /* 0x0000000000007941 */ /* 0x000fea0003800200 */
.L_x_314:
[----:B------:R-:W-:Y:S01]  /*d740*/  BAR.SYNC.DEFER_BLOCKING 0x1, 0x80 ;  /* 0x0042000000007b1d */ /* 0x000fe20000010000 */
[----:B------:R-:W-:Y:S01]  /*d750*/  ISETP.NE.AND P3, PT, R231, RZ, PT ;  /* 0x000000ffe700720c */ /* 0x000fe20003f65270 */
[----:B------:R-:W-:Y:S05]  /*d760*/  VIADD R214, R214, 0x1 ;  /* 0x00000001d6d67836 */ /* 0x000fea0000000000 */
[----:B------:R-:W-:Y:S01]  /*d770*/  ISETP.GE.U32.AND P0, PT, R214, 0x2, PT ;  /* 0x00000002d600780c */ /* 0x000fe20003f06070 */
[----:B------:R-:W-:Y:S11]  /*d780*/  BSSY.RECONVERGENT B0, `(.L_x_316) ;  /* 0x000000b000007945 */ /* 0x000ff60003800200 */
[----:B------:R-:W-:Y:S01]  /*d790*/  @!UPT UIADD3 URZ, UPT, UPT, URZ, URZ, URZ ;  /* 0x000000fffffff290 */ /* 0x000fe2000fffe0ff */
[----:B------:R-:W-:Y:S05]  /*d7a0*/  @!P0 BRA `(.L_x_317) ;  /* 0x0000000000208947 */ /* 0x000fea0003800000 */
[C---:B-1----:R-:W-:Y:S01]  /*d7b0*/  @!P3 LEA R3, R220.reuse, UR41, 0x3 ;  /* 0x00000029dc03bc11 */ /* 0x042fe2000f8e18ff */
[----:B------:R-:W-:Y:S02]  /*d7c0*/  IMAD.U32 R0, RZ, RZ, UR37 ;  /* 0x00000025ff007e24 */ /* 0x000fe4000f8e00ff */
[----:B------:R-:W-:Y:S02]  /*d7d0*/  VIADD R220, R220, 0x1 ;  /* 0x00000001dcdc7836 */ /* 0x000fe40000000000 */
[----:B------:R-:W-:Y:S03]  /*d7e0*/  @!P3 VIADD R3, R3, 0x70 ;  /* 0x000000700303b836 */ /* 0x000fe60000000000 */
[----:B------:R-:W-:Y:S02]  /*d7f0*/  ISETP.NE.AND P0, PT, R220, 0x4, PT ;  /* 0x00000004dc00780c */ /* 0x000fe40003f05270 */
[----:B------:R-:W-:Y:S02]  /*d800*/  @!P3 PRMT R0, R0, 0x654, R3 ;  /* 0x000006540000b816 */ /* 0x000fe40000000003 */
[----:B------:R-:W-:Y:S02]  /*d810*/  SEL R220, R220, RZ, P0 ;  /* 0x000000ffdcdc7207 */ /* 0x000fe40000000000 */
[----:B------:R2:W-:Y:S07]  /*d820*/  @!P3 SYNCS.ARRIVE.TRANS64.RED.A1T0 RZ, [R0+URZ], RZ ;  /* 0x000000ff00ffb9a7 */ /* 0x0005ee00081004ff */
.L_x_317:
[----:B------:R-:W-:Y:S05]  /*d830*/  BSYNC.RECONVERGENT B0 ;  /* 0x0000000000007941 */ /* 0x000fea0003800200 */
.L_x_316:
[C---:B------:R-:W-:Y:S01]  /*d840*/  ISETP.EQ.OR P2, PT, R72.reuse, 0x3, P3 ;  /* 0x000000034800780c */ /* 0x040fe20001f42670 */
[----:B------:R-:W-:Y:S01]  /*d850*/  VIADD R72, R72, 0x1 ;  /* 0x0000000148487836 */ /* 0x000fe20000000000 */
[----:B------:R-:W-:Y:S04]  /*d860*/  SEL R215, R215, 0x1, P3 ;  /* 0x00000001d7d77807 */ /* 0x000fe80001800000 */
[----:B------:R-:W-:Y:S07]  /*d870*/  ISETP.NE.AND P0, PT, R72, 0x4, PT ;  /* 0x000000044800780c */ /* 0x000fee0003f05270 */
[----:B-1----:R-:W-:Y:S02]  /*d880*/  @!P2 LEA R3, R212, UR41, 0x3 ;  /* 0x00000029d403ac11 */ /* 0x002fe4000f8e18ff */
[----:B--2---:R-:W-:Y:S04]  /*d890*/  @!P2 SHF.L.U32 R0, R216, 0x1f, RZ ;  /* 0x0000001fd800a819 */ /* 0x004fe800000006ff */
[----:B------:R-:W1:Y:S02]  /*d8a0*/  @!P2 SYNCS.PHASECHK.TRANS64.TRYWAIT P1, [R3+URZ+0x50], R0 ;  /* 0x000050000300a5a7 */ /* 0x000e6400080211ff */
[----:B-1----:R-:W-:Y:S01]  /*d8b0*/  @!P2 SEL R215, RZ, 0x1, !P1 ;  /* 0x00000001ffd7a807 */ /* 0x002fe20004800000 */
[----:B------:R-:W-:Y:S06]  /*d8c0*/  @P0 BRA `(.L_x_318) ;  /* 0xffffff8400d80947 */ /* 0x000fec000383ffff */
[----:B------:R-:W-:Y:S01]  /*d8d0*/  ISETP.NE.AND P3, PT, R230, RZ, PT ;  /* 0x000000ffe600720c */ /* 0x000fe20003f65270 */
[----:B------:R-:W-:Y:S01]  /*d8e0*/  UIADD3 UR42, UPT, UPT, UR42, 0x4, URZ ;  /* 0x000000042a2a7890 */ /* 0x000fe2000fffe0ff */
[----:B------:R-:W-:Y:S01]  /*d8f0*/  ISETP.NE.AND P0, PT, R208, 0x2, PT ;  /* 0x00000002d000780c */ /* 0x000fe20003f05270 */
[----:B------:R-:W-:Y:S02]  /*d900*/  IMAD.IADD R18, R218, 0x1, R171 ;  /* 0x00000001da127824 */ /* 0x000fe400078e02ab */
[----:B------:R-:W-:Y:S01]  /*d910*/  IMAD.IADD R19, R217, 0x1, R204 ;  /* 0x00000001d9137824 */ /* 0x000fe200078e02cc */
[----:B------:R-:W-:Y:S02]  /*d920*/  SEL R0, RZ, 0x1, P0 ;  /* 0x00000001ff007807 */ /* 0x000fe40000000000 */
[----:B------:R-:W-:Y:S02]  /*d930*/  SEL R208, R208, RZ, P0 ;  /* 0x000000ffd0d07207 */ /* 0x000fe40000000000 */
[----:B------:R-:W-:-:S03]  /*d940*/  LOP3.LUT R221, R221, R0, RZ, 0x3c, !PT ;  /* 0x00000000dddd7212 */ /* 0x000fc600078e3cff */
[----:B------:R-:W-:Y:S01]  /*d950*/  @P3 R2UR UR36, R219 ;  /* 0x00000000db2432ca */ /* 0x000fe200000e0000 */
[----:B------:R-:W-:-:S14]  /*d960*/  @P3 BRA `(.L_x_319) ;  /* 0xffffff7800483947 */ /* 0x000fdc000383ffff */
[----:B------:R-:W-:-:S09]  /*d970*/  UISETP.NE.AND UP0, UPT, UR45, URZ, UPT ;  /* 0x000000ff2d00728c */ /* 0x000fd2000bf05270 */
[----:B------:R-:W-:Y:S05]  /*d980*/  BRA.U !UP0, `(.L_x_320) ;  /* 0x0000000108487547 */ /* 0x000fea000b800000 */
[----:B------:R-:W1:Y:S02]  /*d990*/  LDCU.64 UR4, c[0x0][0x890] ;  /* 0x00011200ff0477ac */ /* 0x000e640008000a00 */
[----:B-1----:R-:W-:-:S04]  /*d9a0*/  UISETP.NE.U32.AND UP0, UPT, UR4, URZ, UPT ;  /* 0x000000ff0400728c */ /* 0x002fc8000bf05070 */
[----:B------:R-:W-:-:S09]  /*d9b0*/  UISETP.NE.AND.EX UP0, UPT, UR5, URZ, UPT, UP0 ;  /* 0x000000ff0500728c */ /* 0x000fd2000bf05300 */
[----:B------:R-:W-:Y:S05]  /*d9c0*/  BRA.U UP0, `(.L_x_321) ;  /* 0x00000001000c7547 */ /* 0x000fea000b800000 */
[----:B------:R-:W-:-:S13]  /*d9d0*/  FSETP.NEU.AND P0, PT, R127, RZ, PT ;  /* 0x000000ff7f00720b */ /* 0x000fda0003f0d000 */
[----:B------:R-:W-:Y:S05]  /*d9e0*/  @!P0 EXIT ;  /* 0x000000000000894d */ /* 0x000fea0003800000 */
[----:B------:R-:W-:Y:S05]  /*d9f0*/  BRA `(.L_x_320) ;  /* 0x00000000002c7947 */ /* 0x000fea0003800000 */
.L_x_321:
[----:B------:R-:W-:Y:S01]  /*da00*/  ISETP.NE.AND P0, PT, R206, RZ, PT ;  /* 0x000000ffce00720c */ /* 0x000fe20003f05270 */
[----:B------:R-:W-:-:S12]  /*da10*/  BSSY.RECONVERGENT B0, `(.L_x_320) ;  /* 0x0000009000007945 */ /* 0x000fd80003800200 */
[----:B------:R-:W-:Y:S05]  /*da20*/  @P0 BRA `(.L_x_322) ;  /* 0x0000000000140947 */ /* 0x000fea0003800000 */
[----:B------:R-:W1:Y:S02]  /*da30*/  LDCU.64 UR4, c[0x0][0x888] ;  /* 0x00011100ff0477ac */ /* 0x000e640008000a00 */
[----:B-1----:R-:W-:-:S04]  /*da40*/  ISETP.NE.U32.AND P0, PT, RZ, UR4, PT ;  /* 0x00000004ff007c0c */ /* 0x002fc8000bf05070 */
[----:B------:R-:W-:-:S13]  /*da50*/  ISETP.NE.AND.EX P0, PT, RZ, UR5, PT, P0 ;  /* 0x00000005ff007c0c */ /* 0x000fda000bf05300 */
[----:B------:R-:W-:Y:S05]  /*da60*/  @!P0 EXIT ;  /* 0x000000000000894d */ /* 0x000fea0003800000 */
[----:B------:R-:W-:Y:S05]  /*da70*/  BRA `(.L_x_323) ;  /* 0x0000000000087947 */ /* 0x000fea0003800000 */
.L_x_322:
[----:B------:R-:W-:-:S13]  /*da80*/  FSETP.NEU.AND P0, PT, R127, RZ, PT ;  /* 0x000000ff7f00720b */ /* 0x000fda0003f0d000 */
[----:B------:R-:W-:Y:S05]  /*da90*/  @!P0 EXIT ;  /* 0x000000000000894d */ /* 0x000fea0003800000 */
.L_x_323:
[----:B------:R-:W-:Y:S05]  /*daa0*/  BSYNC.RECONVERGENT B0 ;  /* 0x0000000000007941 */ /* 0x000fea0003800200 */
.L_x_320:
[----:B------:R-:W-:Y:S01]  /*dab0*/  LEA R3, R220, UR41, 0x3 ;  /* 0x00000029dc037c11 */ /* 0x000fe2000f8e18ff */
[----:B------:R-:W-:Y:S01]  /*dac0*/  IMAD.U32 R0, RZ, RZ, UR37 ;  /* 0x00000025ff007e24 */ /* 0x000fe2000f8e00ff */
[----:B------:R-:W-:-:S04]  /*dad0*/  DEPBAR.LE SB0, 0x0 ;  /* 0x000080000000791a */ /* 0x000fc80000000000 */
[----:B------:R-:W-:-:S05]  /*dae0*/  VIADD R3, R3, 0x70 ;  /* 0x0000007003037836 */ /* 0x000fca0000000000 */
[----:B------:R-:W-:-:S04]  /*daf0*/  PRMT R0, R0, 0x654, R3 ;  /* 0x0000065400007816 */ /* 0x000fc80000000003 */
[----:B------:R-:W-:Y:S01]  /*db00*/  SYNCS.ARRIVE.TRANS64.RED.A1T0 RZ, [R0+URZ], RZ ;  /* 0x000000ff00ff79a7 */ /* 0x000fe200081004ff */
[----:B------:R-:W-:Y:S05]  /*db10*/  EXIT ;  /* 0x000000000000794d */ /* 0x000fea0003800000 */
.L_x_24:
[----:B--2---:R2:W4:Y:S02]  /*db20*/  SYNCS.PHASECHK.TRANS64.TRYWAIT P0, [R3+URZ+0xf0], R2 ;  /* 0x0000f002030075a7 */ /* 0x00452400080011ff */
[----:B----4-:R-:W-:Y:S05]  /*db30*/  @!P0 NANOSLEEP.SYNCS 0x989680 ;  /* 0x009896800000895d */ /* 0x010fea0003900000 */
[----:B------:R-:W4:Y:S02]  /*db40*/  @!P0 SYNCS.PHASECHK.TRANS64 P0, [R3+URZ+0xf0], R2 ;  /* 0x0000f002030085a7 */ /* 0x000f2400080010ff */
[----:B----4-:R-:W-:Y:S05]  /*db50*/  @!P0 BRA `(.L_x_24) ;  /* 0xfffffffc00f08947 */ /* 0x010fea000383ffff */
[----:B------:R-:W-:Y:S05]  /*db60*/  BRA `(.L_x_324) ;  /* 0xffffff3c00087947 */ /* 0x000fea000383ffff */
.L_x_27:
[----:B-1----:R-:W-:-:S07]  /*db70*/  MOV R2, UR33 ;  /* 0x0000002100027c02 */ /* 0x002fce0008000f00 */
.L_x_325:
[----:B-1----:R1:W2:Y:S02]  /*db80*/  SYNCS.PHASECHK.TRANS64.TRYWAIT P0, [R2+URZ+0x28], R5 ;  /* 0x00002805020075a7 */ /* 0x0022a400080011ff */
[----:B--2---:R-:W-:Y:S05]  /*db90*/  @!P0 NANOSLEEP.SYNCS 0x989680 ;  /* 0x009896800000895d */ /* 0x004fea0003900000 */
[----:B------:R-:W2:Y:S02]  /*dba0*/  @!P0 SYNCS.PHASECHK.TRANS64 P0, [R2+URZ+0x28], R5 ;  /* 0x00002805020085a7 */ /* 0x000ea400080010ff */
[----:B--2---:R-:W-:Y:S05]  /*dbb0*/  @!P0 BRA `(.L_x_325) ;  /* 0xfffffffc00f08947 */ /* 0x004fea000383ffff */
[----:B------:R-:W-:Y:S05]  /*dbc0*/  BRA `(.L_x_26) ;  /* 0xffffff3c006c7947 */ /* 0x000fea000383ffff */
.L_x_34:
[----:B-1----:R-:W-:-:S07]  /*dbd0*/  MOV R2, UR17 ;  /* 0x0000001100027c02 */ /* 0x002fce0008000f00 */
.L_x_326:
[----:B-1----:R1:W2:Y:S02]  /*dbe0*/  SYNCS.PHASECHK.TRANS64.TRYWAIT P0, [R2+URZ+0x28], R5 ;  /* 0x00002805020075a7 */ /* 0x0022a400080011ff */
[----:B--2---:R-:W-:Y:S05]  /*dbf0*/  @!P0 NANOSLEEP.SYNCS 0x989680 ;  /* 0x009896800000895d */ /* 0x004fea0003900000 */
[----:B------:R-:W2:Y:S02]  /*dc00*/  @!P0 SYNCS.PHASECHK.TRANS64 P0, [R2+URZ+0x28], R5 ;  /* 0x00002805020085a7 */ /* 0x000ea400080010ff */
[----:B--2---:R-:W-:Y:S05]  /*dc10*/  @!P0 BRA `(.L_x_326) ;  /* 0xfffffffc00f08947 */ /* 0x004fea000383ffff */
[----:B------:R-:W-:Y:S05]  /*dc20*/  BRA `(.L_x_33) ;  /* 0xffffff4000287947 */ /* 0x000fea000383ffff */
.L_x_39:
[----:B-1----:R1:W2:Y:S02]  /*dc30*/  SYNCS.PHASECHK.TRANS64.TRYWAIT P0, [R2+URZ+0xa0], R3 ;  /* 0x0000a003020075a7 */ /* 0x0022a400080011ff */
[----:B--2---:R-:W-:Y:S05]  /*dc40*/  @!P0 NANOSLEEP.SYNCS 0x989680 ;  /* 0x009896800000895d */ /* 0x004fea0003900000 */
[----:B------:R-:W2:Y:S02]  /*dc50*/  @!P0 SYNCS.PHASECHK.TRANS64 P0, [R2+URZ+0xa0], R3 ;  /* 0x0000a003020085a7 */ /* 0x000ea400080010ff */
[----:B--2---:R-:W-:Y:S05]  /*dc60*/  @!P0 BRA `(.L_x_39) ;  /* 0xfffffffc00f08947 */ /* 0x004fea000383ffff */
[----:B------:R-:W-:Y:S05]  /*dc70*/  BRA `(.L_x_327) ;  /* 0xffffff4000c87947 */ /* 0x000fea000383ffff */
.L_x_43:
[----:B---3--:R-:W-:-:S07]  /*dc80*/  MOV R0, UR4 ;  /* 0x0000000400007c02 */ /* 0x008fce0008000f00 */
.L_x_328:
[----:B-1----:R1:W2:Y:S02]  /*dc90*/  SYNCS.PHASECHK.TRANS64.TRYWAIT P0, [R0+URZ], R3 ;  /* 0x00000003000075a7 */ /* 0x0022a400080011ff */
[----:B--2---:R-:W-:Y:S05]  /*dca0*/  @!P0 NANOSLEEP.SYNCS 0x989680 ;  /* 0x009896800000895d */ /* 0x004fea0003900000 */
[----:B------:R-:W2:Y:S02]  /*dcb0*/  @!P0 SYNCS.PHASECHK.TRANS64 P0, [R0+URZ], R3 ;  /* 0x00000003000085a7 */ /* 0x000ea400080010ff */
[----:B--2---:R-:W-:Y:S05]  /*dcc0*/  @!P0 BRA `(.L_x_328) ;  /* 0xfffffffc00f08947 */ /* 0x004fea000383ffff */
[----:B------:R-:W-:Y:S05]  /*dcd0*/  BRA `(.L_x_329) ;  /* 0xffffff4800387947 */ /* 0x000fea000383ffff */
.L_x_44:
[----:B---3--:R-:W-:-:S07]  /*dce0*/  MOV R0, UR4 ;  /* 0x0000000400007c02 */ /* 0x008fce0008000f00 */
.L_x_330:
[----:B-1----:R1:W2:Y:S02]  /*dcf0*/  SYNCS.PHASECHK.TRANS64.TRYWAIT P0, [R0+URZ], R3 ;  /* 0x00000003000075a7 */ /* 0x0022a400080011ff */
[----:B--2---:R-:W-:Y:S05]  /*dd00*/  @!P0 NANOSLEEP.SYNCS 0x989680 ;  /* 0x009896800000895d */ /* 0x004fea0003900000 */
[----:B------:R-:W2:Y:S02]  /*dd10*/  @!P0 SYNCS.PHASECHK.TRANS64 P0, [R0+URZ], R3 ;  /* 0x00000003000085a7 */ /* 0x000ea400080010ff */
[----:B--2---:R-:W-:Y:S05]  /*dd20*/  @!P0 BRA `(.L_x_330) ;  /* 0xfffffffc00f08947 */ /* 0x004fea000383ffff */
[----:B------:R-:W-:Y:S05]  /*dd30*/  BRA `(.L_x_331) ;  /* 0xffffff4800447947 */ /* 0x000fea000383ffff */
.L_x_45:
[----:B---3--:R-:W-:-:S07]  /*dd40*/  MOV R0, UR4 ;  /* 0x0000000400007c02 */ /* 0x008fce0008000f00 */
.L_x_332:
[----:B-1----:R1:W2:Y:S02]  /*dd50*/  SYNCS.PHASECHK.TRANS64.TRYWAIT P0, [R0+URZ], R3 ;  /* 0x00000003000075a7 */ /* 0x0022a400080011ff */
[----:B--2---:R-:W-:Y:S05]  /*dd60*/  @!P0 NANOSLEEP.SYNCS 0x989680 ;  /* 0x009896800000895d */ /* 0x004fea0003900000 */
[----:B------:R-:W2:Y:S02]  /*dd70*/  @!P0 SYNCS.PHASECHK.TRANS64 P0, [R0+URZ], R3 ;  /* 0x00000003000085a7 */ /* 0x000ea400080010ff */
[----:B--2---:R-:W-:Y:S05]  /*dd80*/  @!P0 BRA `(.L_x_332) ;  /* 0xfffffffc00f08947 */ /* 0x004fea000383ffff */
[----:B------:R-:W-:Y:S05]  /*dd90*/  BRA `(.L_x_333) ;  /* 0xffffff4800507947 */ /* 0x000fea000383ffff */
.L_x_46:
[----:B---3--:R-:W-:-:S07]  /*dda0*/  MOV R0, UR4 ;  /* 0x0000000400007c02 */ /* 0x008fce0008000f00 */
.L_x_334:
[----:B-1----:R1:W2:Y:S02]  /*ddb0*/  SYNCS.PHASECHK.TRANS64.TRYWAIT P0, [R0+URZ], R3 ;  /* 0x00000003000075a7 */ /* 0x0022a400080011ff */
[----:B--2---:R-:W-:Y:S05]  /*ddc0*/  @!P0 NANOSLEEP.SYNCS 0x989680 ;  /* 0x009896800000895d */ /* 0x004fea0003900000 */
[----:B------:R-:W2:Y:S02]  /*ddd0*/  @!P0 SYNCS.PHASECHK.TRANS64 P0, [R0+URZ], R3 ;  /* 0x00000003000085a7 */ /* 0x000ea400080010ff */
[----:B--2---:R-:W-:Y:S05]  /*dde0*/  @!P0 BRA `(.L_x_334) ;  /* 0xfffffffc00f08947 */ /* 0x004fea000383ffff */
[----:B------:R-:W-:Y:S05]  /*ddf0*/  BRA `(.L_x_335) ;  /* 0xffffff48005c7947 */ /* 0x000fea000383ffff */
.L_x_49:
[----:B-1----:R1:W2:Y:S02]  /*de00*/  SYNCS.PHASECHK.TRANS64.TRYWAIT P0, [R0+URZ+0xe0], R5 ;  /* 0x0000e005000075a7 */ /* 0x0022a400080011ff */
[----:B--2---:R-:W-:Y:S05]  /*de10*/  @!P0 NANOSLEEP.SYNCS 0x989680 ;  /* 0x009896800000895d */ /* 0x004fea0003900000 */
[----:B------:R-:W2:Y:S02]  /*de20*/  @!P0 SYNCS.PHASECHK.TRANS64 P0, [R0+URZ+0xe0], R5 ;  /* 0x0000e005000085a7 */ /* 0x000ea400080010ff */
[----:B--2---:R-:W-:Y:S05]  /*de30*/  @!P0 BRA `(.L_x_49) ;  /* 0xfffffffc00f08947 */ /* 0x004fea000383ffff */
[----:B------:R-:W-:Y:S05]  /*de40*/  BRA `(.L_x_336) ;  /* 0xffffff4800bc7947 */ /* 0x000fea000383ffff */
.L_x_50:
[----:B------:R-:W-:-:S07]  /*de50*/  MOV R0, UR5 ;  /* 0x0000000500007c02 */ /* 0x000fce0008000f00 */
.L_x_337:
[----:B-1----:R1:W2:Y:S02]  /*de60*/  SYNCS.PHASECHK.TRANS64.TRYWAIT P0, [R0+URZ+0xb0], R7 ;  /* 0x0000b007000075a7 */ /* 0x0022a400080011ff */
[----:B--2---:R-:W-:Y:S05]  /*de70*/  @!P0 NANOSLEEP.SYNCS 0x989680 ;  /* 0x009896800000895d */ /* 0x004fea0003900000 */
[----:B------:R-:W2:Y:S02]  /*de80*/  @!P0 SYNCS.PHASECHK.TRANS64 P0, [R0+URZ+0xb0], R7 ;  /* 0x0000b007000085a7 */ /* 0x000ea400080010ff */
[----:B--2---:R-:W-:Y:S05]  /*de90*/  @!P0 BRA `(.L_x_337) ;  /* 0xfffffffc00f08947 */ /* 0x004fea000383ffff */
[----:B------:R-:W-:Y:S05]  /*dea0*/  BRA `(.L_x_338) ;  /* 0xffffff4800cc7947 */ /* 0x000fea000383ffff */
.L_x_51:
[----:B-1----:R1:W2:Y:S02]  /*deb0*/  SYNCS.PHASECHK.TRANS64.TRYWAIT P1, [R0+URZ+0xa0], R5 ;  /* 0x0000a005000075a7 */ /* 0x0022a400080211ff */
[----:B--2---:R-:W-:Y:S05]  /*dec0*/  @!P1 NANOSLEEP.SYNCS 0x989680 ;  /* 0x009896800000995d */ /* 0x004fea0003900000 */
[----:B------:R-:W2:Y:S02]  /*ded0*/  @!P1 SYNCS.PHASECHK.TRANS64 P1, [R0+URZ+0xa0], R5 ;  /* 0x0000a005000095a7 */ /* 0x000ea400080210ff */
[----:B--2---:R-:W-:Y:S05]  /*dee0*/  @!P1 BRA `(.L_x_51) ;  /* 0xfffffffc00f09947 */ /* 0x004fea000383ffff */
[----:B------:R-:W-:Y:S05]  /*def0*/  BRA `(.L_x_339) ;  /* 0xffffff4800fc7947 */ /* 0x000fea000383ffff */
.L_x_54:
[----:B------:R-:W-:-:S07]  /*df00*/  MOV R0, UR5 ;  /* 0x0000000500007c02 */ /* 0x000fce0008000f00 */
.L_x_340:
[----:B-1----:R1:W2:Y:S02]  /*df10*/  SYNCS.PHASECHK.TRANS64.TRYWAIT P0, [R0+URZ+0xb0], R3 ;  /* 0x0000b003000075a7 */ /* 0x0022a400080011ff */
[----:B--2---:R-:W-:Y:S05]  /*df20*/  @!P0 NANOSLEEP.SYNCS 0x989680 ;  /* 0x009896800000895d */ /* 0x004fea0003900000 */
[----:B------:R-:W2:Y:S02]  /*df30*/  @!P0 SYNCS.PHASECHK.TRANS64 P0, [R0+URZ+0xb0], R3 ;  /* 0x0000b003000085a7 */ /* 0x000ea400080010ff */
[----:B--2---:R-:W-:Y:S05]  /*df40*/  @!P0 BRA `(.L_x_340) ;  /* 0xfffffffc00f08947 */ /* 0x004fea000383ffff */
[----:B------:R-:W-:Y:S05]  /*df50*/  BRA `(.L_x_53) ;  /* 0xffffff4c00507947 */ /* 0x000fea000383ffff */
.L_x_63:
[----:B-1----:R-:W-:-:S04]  /*df60*/  MOV R4, UR6 ;  /* 0x0000000600047c02 */ /* 0x002fc80008000f00 */
[----:B------:R1:W2:Y:S03]  /*df70*/  SYNCS.PHASECHK.TRANS64.TRYWAIT P0, [R4+URZ+0x8], R5 ;  /* 0x00000805040075a7 */ /* 0x0002a600080011ff */
[----:B--2---:R-:W-:Y:S05]  /*df80*/  @!P0 NANOSLEEP.SYNCS 0x989680 ;  /* 0x009896800000895d */ /* 0x004fea0003900000 */
[----:B------:R-:W2:Y:S02]  /*df90*/  @!P0 SYNCS.PHASECHK.TRANS64 P0, [R4+URZ+0x8], R5 ;  /* 0x00000805040085a7 */ /* 0x000ea400080010ff */
[----:B--2---:R-:W-:Y:S05]  /*dfa0*/  @!P0 BRA `(.L_x_63) ;  /* 0xfffffffc00ec8947 */ /* 0x004fea000383ffff */
[----:B------:R-:W-:Y:S05]  /*dfb0*/  BRA `(.L_x_62) ;  /* 0xffffff5000047947 */ /* 0x000fea000383ffff */
.L_x_65:
[----:B------:R-:W-:Y:S01]  /*dfc0*/  BSSY B0, `(.L_x_341) ;  /* 0x0000006000007945 */ /* 0x000fe20003800000 */
[----:B------:R-:W-:-:S07]  /*dfd0*/  MOV R15, 0xffffffff ;  /* 0xffffffff000f7802 */ /* 0x000fce0000000f00 */
[----:B-1---5:R-:W-:Y:S05]  /*dfe0*/  WARPSYNC.COLLECTIVE R15, `(.L_x_342) ;  /* 0x000000000f0c7348 */ /* 0x022fea0003c00000 */
[----:B------:R-:W-:Y:S02]  /*dff0*/  ELECT P6, UR79, PT ;  /* 0x00000000004f782f */ /* 0x000fe400038c0000 */
[----:B------:R-:W-:Y:S01]  /*e000*/  MOV R14, UR79 ;  /* 0x0000004f000e7c02 */ /* 0x000fe20008000f00 */
[----:B-1---5:R-:W-:Y:S10]  /*e010*/  ENDCOLLECTIVE ;  /* 0x000000000000791b */ /* 0x022ff40003800000 */
.L_x_342:
[----:B------:R-:W-:Y:S05]  /*e020*/  BSYNC B0 ;  /* 0x0000000000007941 */ /* 0x000fea0003800000 */
.L_x_341:
[----:B------:R-:W-:Y:S05]  /*e030*/  BRA `(.L_x_343) ;  /* 0xffffff5000347947 */ /* 0x000fea000383ffff */
.L_x_67:
[----:B-1----:R-:W-:-:S04]  /*e040*/  MOV R2, UR6 ;  /* 0x0000000600027c02 */ /* 0x002fc80008000f00 */
[----:B------:R1:W2:Y:S03]  /*e050*/  SYNCS.PHASECHK.TRANS64.TRYWAIT P0, [R2+URZ+0x8], R3 ;  /* 0x00000803020075a7 */ /* 0x0002a600080011ff */
[----:B--2---:R-:W-:Y:S05]  /*e060*/  @!P0 NANOSLEEP.SYNCS 0x989680 ;  /* 0x009896800000895d */ /* 0x004fea0003900000 */
[----:B------:R-:W2:Y:S02]  /*e070*/  @!P0 SYNCS.PHASECHK.TRANS64 P0, [R2+URZ+0x8], R3 ;  /* 0x00000803020085a7 */ /* 0x000ea400080010ff */
[----:B--2---:R-:W-:Y:S05]  /*e080*/  @!P0 BRA `(.L_x_67) ;  /* 0xfffffffc00ec8947 */ /* 0x004fea000383ffff */
[----:B------:R-:W-:Y:S05]  /*e090*/  BRA `(.L_x_66) ;  /* 0xffffff5000387947 */ /* 0x000fea000383ffff */
.L_x_68:
[----:B-1----:R1:W2:Y:S02]  /*e0a0*/  SYNCS.PHASECHK.TRANS64.TRYWAIT P0, [R0+URZ+0xa0], R5 ;  /* 0x0000a005000075a7 */ /* 0x0022a400080011ff */
[----:B--2---:R-:W-:Y:S05]  /*e0b0*/  @!P0 NANOSLEEP.SYNCS 0x989680 ;  /* 0x009896800000895d */ /* 0x004fea0003900000 */
[----:B------:R-:W2:Y:S02]  /*e0c0*/  @!P0 SYNCS.PHASECHK.TRANS64 P0, [R0+URZ+0xa0], R5 ;  /* 0x0000a005000085a7 */ /* 0x000ea400080010ff */
[----:B--2---:R-:W-:Y:S05]  /*e0d0*/  @!P0 BRA `(.L_x_68) ;  /* 0xfffffffc00f08947 */ /* 0x004fea000383ffff */
[----:B------:R-:W-:Y:S05]  /*e0e0*/  BRA `(.L_x_344) ;  /* 0xffffff5400247947 */ /* 0x000fea000383ffff */
.L_x_70:
[----:B------:R-:W-:-:S07]  /*e0f0*/  MOV R0, UR9 ;  /* 0x0000000900007c02 */ /* 0x000fce0008000f00 */
.L_x_345:
[----:B-1----:R1:W2:Y:S02]  /*e100*/  SYNCS.PHASECHK.TRANS64.TRYWAIT P0, [R0+URZ+0xd0], R5 ;  /* 0x0000d005000075a7 */ /* 0x0022a400080011ff */
[----:B--2---:R-:W-:Y:S05]  /*e110*/  @!P0 NANOSLEEP.SYNCS 0x989680 ;  /* 0x009896800000895d */ /* 0x004fea0003900000 */
[----:B------:R-:W2:Y:S02]  /*e120*/  @!P0 SYNCS.PHASECHK.TRANS64 P0, [R0+URZ+0xd0], R5 ;  /* 0x0000d005000085a7 */ /* 0x000ea400080010ff */
[----:B--2---:R-:W-:Y:S05]  /*e130*/  @!P0 BRA `(.L_x_345) ;  /* 0xfffffffc00f08947 */ /* 0x004fea000383ffff */
[----:B------:R-:W-:Y:S05]  /*e140*/  BRA `(.L_x_346) ;  /* 0xffffff5400707947 */ /* 0x000fea000383ffff */
.L_x_73:
[----:B------:R-:W-:Y:S07]  /*e150*/  MOV R0, UR8 ;  /* 0x0000000800007c02 */ /* 0x000fee0008000f00 */
.L_x_347:
[----:B-1----:R1:W2:Y:S02]  /*e160*/  SYNCS.PHASECHK.TRANS64.TRYWAIT P0, [R0+URZ], R5 ;  /* 0x00000005000075a7 */ /* 0x0022a400080011ff */
[----:B--2---:R-:W-:Y:S05]  /*e170*/  @!P0 NANOSLEEP.SYNCS 0x989680 ;  /* 0x009896800000895d */ /* 0x004fea0003900000 */
[----:B------:R-:W2:Y:S02]  /*e180*/  @!P0 SYNCS.PHASECHK.TRANS64 P0, [R0+URZ], R5 ;  /* 0x00000005000085a7 */ /* 0x000ea400080010ff */
[----:B--2---:R-:W-:Y:S05]  /*e190*/  @!P0 BRA `(.L_x_347) ;  /* 0xfffffffc00f08947 */ /* 0x004fea000383ffff */
[----:B------:R-:W-:Y:S05]  /*e1a0*/  BRA `(.L_x_72) ;  /* 0xffffff5400847947 */ /* 0x000fea000383ffff */
.L_x_77:
[----:B-1----:R-:W-:-:S07]  /*e1b0*/  MOV R0, UR5 ;  /* 0x0000000500007c02 */ /* 0x002fce0008000f00 */
.L_x_348:
[----:B-1----:R1:W2:Y:S02]  /*e1c0*/  SYNCS.PHASECHK.TRANS64.TRYWAIT P0, [R0+URZ], R3 ;  /* 0x00000003000075a7 */ /* 0x0022a400080011ff */
[----:B--2---:R-:W-:Y:S05]  /*e1d0*/  @!P0 NANOSLEEP.SYNCS 0x989680 ;  /* 0x009896800000895d */ /* 0x004fea0003900000 */
[----:B------:R-:W2:Y:S02]  /*e1e0*/  @!P0 SYNCS.PHASECHK.TRANS64 P0, [R0+URZ], R3 ;  /* 0x00000003000085a7 */ /* 0x000ea400080010ff */
[----:B--2---:R-:W-:Y:S05]  /*e1f0*/  @!P0 BRA `(.L_x_348) ;  /* 0xfffffffc00f08947 */ /* 0x004fea000383ffff */
[----:B------:R-:W-:Y:S05]  /*e200*/  BRA `(.L_x_349) ;  /* 0xffffff5800787947 */ /* 0x000fea000383ffff */
.L_x_80:
[----:B------:R-:W-:-:S07]  /*e210*/  MOV R0, UR7 ;  /* 0x0000000700007c02 */ /* 0x000fce0008000f00 */
.L_x_350:
[----:B-1----:R1:W2:Y:S02]  /*e220*/  SYNCS.PHASECHK.TRANS64.TRYWAIT P1, [R0+URZ+0x100], R3 ;  /* 0x00010003000075a7 */ /* 0x0022a400080211ff */
[----:B--2---:R-:W-:Y:S05]  /*e230*/  @!P1 NANOSLEEP.SYNCS 0x989680 ;  /* 0x009896800000995d */ /* 0x004fea0003900000 */
[----:B------:R-:W2:Y:S02]  /*e240*/  @!P1 SYNCS.PHASECHK.TRANS64 P1, [R0+URZ+0x100], R3 ;  /* 0x00010003000095a7 */ /* 0x000ea400080210ff */
[----:B--2---:R-:W-:Y:S05]  /*e250*/  @!P1 BRA `(.L_x_350) ;  /* 0xfffffffc00f09947 */ /* 0x004fea000383ffff */
[----:B------:R-:W-:Y:S05]  /*e260*/  BRA `(.L_x_351) ;  /* 0xffffff5800c47947 */ /* 0x000fea000383ffff */
.L_x_85:
[----:B--2---:R2:W4:Y:S02]  /*e270*/  SYNCS.PHASECHK.TRANS64.TRYWAIT P0, [R0+URZ+0xa0], R3 ;  /* 0x0000a003000075a7 */ /* 0x00452400080011ff */
[----:B----4-:R-:W-:Y:S05]  /*e280*/  @!P0 NANOSLEEP.SYNCS 0x989680 ;  /* 0x009896800000895d */ /* 0x010fea0003900000 */
[----:B------:R-:W4:Y:S02]  /*e290*/  @!P0 SYNCS.PHASECHK.TRANS64 P0, [R0+URZ+0xa0], R3 ;  /* 0x0000a003000085a7 */ /* 0x000f2400080010ff */
[----:B----4-:R-:W-:Y:S05]  /*e2a0*/  @!P0 BRA `(.L_x_85) ;  /* 0xfffffffc00f08947 */ /* 0x010fea000383ffff */
[----:B------:R-:W-:Y:S05]  /*e2b0*/  BRA `(.L_x_352) ;  /* 0xffffff5c00d87947 */ /* 0x000fea000383ffff */
.L_x_88:
[----:B------:R-:W-:Y:S07]  /*e2c0*/  MOV R0, UR7 ;  /* 0x0000000700007c02 */ /* 0x000fee0008000f00 */
.L_x_353:
[----:B--2---:R2:W4:Y:S02]  /*e2d0*/  SYNCS.PHASECHK.TRANS64.TRYWAIT P0, [R0+URZ+0x98], R3 ;  /* 0x00009803000075a7 */ /* 0x00452400080011ff */
[----:B----4-:R-:W-:Y:S05]  /*e2e0*/  @!P0 NANOSLEEP.SYNCS 0x989680 ;  /* 0x009896800000895d */ /* 0x010fea0003900000 */
[----:B------:R-:W4:Y:S02]  /*e2f0*/  @!P0 SYNCS.PHASECHK.TRANS64 P0, [R0+URZ+0x98], R3 ;  /* 0x00009803000085a7 */ /* 0x000f2400080010ff */
[----:B----4-:R-:W-:Y:S05]  /*e300*/  @!P0 BRA `(.L_x_353) ;  /* 0xfffffffc00f08947 */ /* 0x010fea000383ffff */
[----:B------:R-:W-:Y:S05]  /*e310*/  BRA `(.L_x_87) ;  /* 0xffffff6000b87947 */ /* 0x000fea000383ffff */
.L_x_91:
[----:B------:R-:W-:Y:S07]  /*e320*/  MOV R3, UR7 ;  /* 0x0000000700037c02 */ /* 0x000fee0008000f00 */
.L_x_354:
[----:B-1----:R1:W2:Y:S02]  /*e330*/  SYNCS.PHASECHK.TRANS64.TRYWAIT P0, [R3+URZ+0x70], R12 ;  /* 0x0000700c030075a7 */ /* 0x0022a400080011ff */
[----:B--2---:R-:W-:Y:S05]  /*e340*/  @!P0 NANOSLEEP.SYNCS 0x989680 ;  /* 0x009896800000895d */ /* 0x004fea0003900000 */
[----:B------:R-:W2:Y:S02]  /*e350*/  @!P0 SYNCS.PHASECHK.TRANS64 P0, [R3+URZ+0x70], R12 ;  /* 0x0000700c030085a7 */ /* 0x000ea400080010ff */
[----:B--2---:R-:W-:Y:S05]  /*e360*/  @!P0 BRA `(.L_x_354) ;  /* 0xfffffffc00f08947 */ /* 0x004fea000383ffff */
[----:B------:R-:W-:Y:S05]  /*e370*/  BRA `(.L_x_355) ;  /* 0xffffff6400307947 */ /* 0x000fea000383ffff */
.L_x_92:
[----:B-1----:R-:W-:Y:S07]  /*e380*/  MOV R3, UR7 ;  /* 0x0000000700037c02 */ /* 0x002fee0008000f00 */
.L_x_356:
[----:B-1----:R1:W2:Y:S02]  /*e390*/  SYNCS.PHASECHK.TRANS64.TRYWAIT P0, [R3+URZ+0x78], R12 ;  /* 0x0000780c030075a7 */ /* 0x0022a400080011ff */
[----:B--2---:R-:W-:Y:S05]  /*e3a0*/  @!P0 NANOSLEEP.SYNCS 0x989680 ;  /* 0x009896800000895d */ /* 0x004fea0003900000 */
[----:B------:R-:W2:Y:S02]  /*e3b0*/  @!P0 SYNCS.PHASECHK.TRANS64 P0, [R3+URZ+0x78], R12 ;  /* 0x0000780c030085a7 */ /* 0x000ea400080010ff */
[----:B--2---:R-:W-:Y:S05]  /*e3c0*/  @!P0 BRA `(.L_x_356) ;  /* 0xfffffffc00f08947 */ /* 0x004fea000383ffff */
[----:B------:R-:W-:Y:S05]  /*e3d0*/  BRA `(.L_x_357) ;  /* 0xffffff64006c7947 */ /* 0x000fea000383ffff */
.L_x_93:
[----:B-1----:R-:W-:Y:S07]  /*e3e0*/  MOV R3, UR7 ;  /* 0x0000000700037c02 */ /* 0x002fee0008000f00 */
.L_x_358:
[----:B-1----:R1:W2:Y:S02]  /*e3f0*/  SYNCS.PHASECHK.TRANS64.TRYWAIT P0, [R3+URZ+0x80], R12 ;  /* 0x0000800c030075a7 */ /* 0x0022a400080011ff */
[----:B--2---:R-:W-:Y:S05]  /*e400*/  @!P0 NANOSLEEP.SYNCS 0x989680 ;  /* 0x009896800000895d */ /* 0x004fea0003900000 */
[----:B------:R-:W2:Y:S02]  /*e410*/  @!P0 SYNCS.PHASECHK.TRANS64 P0, [R3+URZ+0x80], R12 ;  /* 0x0000800c030085a7 */ /* 0x000ea400080010ff */
[----:B--2---:R-:W-:Y:S05]  /*e420*/  @!P0 BRA `(.L_x_358) ;  /* 0xfffffffc00f08947 */ /* 0x004fea000383ffff */
[----:B------:R-:W-:Y:S05]  /*e430*/  BRA `(.L_x_359) ;  /* 0xffffff6400b47947 */ /* 0x000fea000383ffff */
.L_x_94:
[----:B------:R-:W-:Y:S07]  /*e440*/  MOV R3, UR7 ;  /* 0x0000000700037c02 */ /* 0x000fee0008000f00 */
.L_x_360:
[----:B-1----:R1:W2:Y:S02]  /*e450*/  SYNCS.PHASECHK.TRANS64.TRYWAIT P0, [R3+URZ+0x88], R12 ;  /* 0x0000880c030075a7 */ /* 0x0022a400080011ff */
[----:B--2---:R-:W-:Y:S05]  /*e460*/  @!P0 NANOSLEEP.SYNCS 0x989680 ;  /* 0x009896800000895d */ /* 0x004fea0003900000 */
[----:B------:R-:W2:Y:S02]  /*e470*/  @!P0 SYNCS.PHASECHK.TRANS64 P0, [R3+URZ+0x88], R12 ;  /* 0x0000880c030085a7 */ /* 0x000ea400080010ff */
[----:B--2---:R-:W-:Y:S05]  /*e480*/  @!P0 BRA `(.L_x_360) ;  /* 0xfffffffc00f08947 */ /* 0x004fea000383ffff */
[----:B------:R-:W-:Y:S05]  /*e490*/  BRA `(.L_x_361) ;  /* 0xffffff68003c7947 */ /* 0x000fea000383ffff */
.L_x_96:
[----:B------:R-:W-:-:S07]  /*e4a0*/  MOV R0, UR7 ;  /* 0x0000000700007c02 */ /* 0x000fce0008000f00 */
.L_x_362:
[----:B-1----:R1:W4:Y:S02]  /*e4b0*/  SYNCS.PHASECHK.TRANS64.TRYWAIT P0, [R0+URZ+0x70], R3 ;  /* 0x00007003000075a7 */ /* 0x00232400080011ff */
[----:B----4-:R-:W-:Y:S05]  /*e4c0*/  @!P0 NANOSLEEP.SYNCS 0x989680 ;  /* 0x009896800000895d */ /* 0x010fea0003900000 */
[----:B------:R-:W4:Y:S02]  /*e4d0*/  @!P0 SYNCS.PHASECHK.TRANS64 P0, [R0+URZ+0x70], R3 ;  /* 0x00007003000085a7 */ /* 0x000f2400080010ff */
[----:B----4-:R-:W-:Y:S05]  /*e4e0*/  @!P0 BRA `(.L_x_362) ;  /* 0xfffffffc00f08947 */ /* 0x010fea000383ffff */
[----:B------:R-:W-:Y:S05]  /*e4f0*/  BRA `(.L_x_363) ;  /* 0xffffff6800ac7947 */ /* 0x000fea000383ffff */
.L_x_97:
[----:B-1----:R-:W-:-:S07]  /*e500*/  MOV R0, UR7 ;  /* 0x0000000700007c02 */ /* 0x002fce0008000f00 */
.L_x_364:
[----:B-1----:R1:W4:Y:S02]  /*e510*/  SYNCS.PHASECHK.TRANS64.TRYWAIT P0, [R0+URZ+0x78], R3 ;  /* 0x00007803000075a7 */ /* 0x00232400080011ff */
[----:B----4-:R-:W-:Y:S05]  /*e520*/  @!P0 NANOSLEEP.SYNCS 0x989680 ;  /* 0x009896800000895d */ /* 0x010fea0003900000 */
[----:B------:R-:W4:Y:S02]  /*e530*/  @!P0 SYNCS.PHASECHK.TRANS64 P0, [R0+URZ+0x78], R3 ;  /* 0x00007803000085a7 */ /* 0x000f2400080010ff */
[----:B----4-:R-:W-:Y:S05]  /*e540*/  @!P0 BRA `(.L_x_364) ;  /* 0xfffffffc00f08947 */ /* 0x010fea000383ffff */
[----:B------:R-:W-:Y:S05]  /*e550*/  BRA `(.L_x_365) ;  /* 0xffffff68009c7947 */ /* 0x000fea000383ffff */
.L_x_98:
[----:B-1----:R-:W-:-:S07]  /*e560*/  MOV R0, UR7 ;  /* 0x0000000700007c02 */ /* 0x002fce0008000f00 */
.L_x_366:
[----:B-1----:R1:W4:Y:S02]  /*e570*/  SYNCS.PHASECHK.TRANS64.TRYWAIT P0, [R0+URZ+0x80], R3 ;  /* 0x00008003000075a7 */ /* 0x00232400080011ff */
[----:B----4-:R-:W-:Y:S05]  /*e580*/  @!P0 NANOSLEEP.SYNCS 0x989680 ;  /* 0x009896800000895d */ /* 0x010fea0003900000 */
[----:B------:R-:W4:Y:S02]  /*e590*/  @!P0 SYNCS.PHASECHK.TRANS64 P0, [R0+URZ+0x80], R3 ;  /* 0x00008003000085a7 */ /* 0x000f2400080010ff */
[----:B----4-:R-:W-:Y:S05]  /*e5a0*/  @!P0 BRA `(.L_x_366) ;  /* 0xfffffffc00f08947 */ /* 0x010fea000383ffff */
[----:B------:R-:W-:Y:S05]  /*e5b0*/  BRA `(.L_x_367) ;  /* 0xffffff68008c7947 */ /* 0x000fea000383ffff */
.L_x_100:
[----:B-1----:R1:W2:Y:S02]  /*e5c0*/  SYNCS.PHASECHK.TRANS64.TRYWAIT P0, [R0+URZ+0xa0], R3 ;  /* 0x0000a003000075a7 */ /* 0x0022a400080011ff */
[----:B--2---:R-:W-:Y:S05]  /*e5d0*/  @!P0 NANOSLEEP.SYNCS 0x989680 ;  /* 0x009896800000895d */ /* 0x004fea0003900000 */
[----:B------:R-:W2:Y:S02]  /*e5e0*/  @!P0 SYNCS.PHASECHK.TRANS64 P0, [R0+URZ+0xa0], R3 ;  /* 0x0000a003000085a7 */ /* 0x000ea400080010ff */
[----:B--2---:R-:W-:Y:S05]  /*e5f0*/  @!P0 BRA `(.L_x_100) ;  /* 0xfffffffc00f08947 */ /* 0x004fea000383ffff */
[----:B------:R-:W-:Y:S05]  /*e600*/  BRA `(.L_x_368) ;  /* 0xffffff6c00347947 */ /* 0x000fea000383ffff */
.L_x_114:
[----:B-1----:R1:W2:Y:S02]  /*e610*/  SYNCS.PHASECHK.TRANS64.TRYWAIT P0, [R3+URZ+0x50], R0 ;  /* 0x00005000030075a7 */ /* 0x0022a400080011ff */
[----:B--2---:R-:W-:Y:S05]  /*e620*/  @!P0 NANOSLEEP.SYNCS 0x989680 ;  /* 0x009896800000895d */ /* 0x004fea0003900000 */
[----:B------:R-:W2:Y:S02]  /*e630*/  @!P0 SYNCS.PHASECHK.TRANS64 P0, [R3+URZ+0x50], R0 ;  /* 0x00005000030085a7 */ /* 0x000ea400080010ff */
[----:B--2---:R-:W-:Y:S05]  /*e640*/  @!P0 BRA `(.L_x_114) ;  /* 0xfffffffc00f08947 */ /* 0x004fea000383ffff */
[----:B------:R-:W-:Y:S05]  /*e650*/  BRA `(.L_x_113) ;  /* 0xffffff7800c87947 */ /* 0x000fea000383ffff */
.L_x_117:
[----:B----4-:R4:W1:Y:S02]  /*e660*/  SYNCS.PHASECHK.TRANS64.TRYWAIT P1, [R124+URZ+0xc0], R3 ;  /* 0x0000c0037c0075a7 */ /* 0x01086400080211ff */
[----:B-1----:R-:W-:Y:S05]  /*e670*/  @!P1 NANOSLEEP.SYNCS 0x989680 ;  /* 0x009896800000995d */ /* 0x002fea0003900000 */
[----:B------:R-:W1:Y:S02]  /*e680*/  @!P1 SYNCS.PHASECHK.TRANS64 P1, [R124+URZ+0xc0], R3 ;  /* 0x0000c0037c0095a7 */ /* 0x000e6400080210ff */
[----:B-1----:R-:W-:Y:S05]  /*e690*/  @!P1 BRA `(.L_x_117) ;  /* 0xfffffffc00f09947 */ /* 0x002fea000383ffff */
[----:B------:R-:W-:Y:S05]  /*e6a0*/  BRA `(.L_x_116) ;  /* 0xffffff7c00387947 */ /* 0x000fea000383ffff */
        .weak           $__internal_0_$__cuda_sm10x_tcgen05_guardrail_trap_col_being_dealloced_not_returned_by_alloc
        .type           $__internal_0_$__cuda_sm10x_tcgen05_guardrail_trap_col_being_dealloced_not_returned_by_alloc,@function
        .size           $__internal_0_$__cuda_sm10x_tcgen05_guardrail_trap_col_being_dealloced_not_returned_by_alloc,($__internal_1_$__cuda_sm10x_tcgen05_guardrail_trap_phase_invalid_during_alloc - $__internal_0_$__cuda_sm10x_tcgen05_guardrail_trap_col_being_dealloced_not_returned_by_alloc)
$__internal_0_$__cuda_sm10x_tcgen05_guardrail_trap_col_being_dealloced_not_returned_by_alloc:
[----:B------:R-:W-:Y:S05]  /*e6b0*/  BPT.TRAP 0x1 ;  /* 0x000000040000795c */ /* 0x000fea0000300000 */
[----:B------:R-:W-:-:S04]  /*e6c0*/  HFMA2 R3, -RZ, RZ, 0, 0 ;  /* 0x00000000ff037431 */ /* 0x000fc800000001ff */
[----:B------:R-:W-:Y:S05]  /*e6d0*/  RET.REL.NODEC R2 `(_ZN7cutlass13device_kernelINS_4gemm6kernel13GemmUniversalIN4cute5tupleIJiiiiEEENS1_10collective13CollectiveMmaINS1_35MainloopSm100TmaUmmaWarpSpecializedILi5ELi2ELi2ENS5_IJNS4_1CILi2EEENSA_ILi1EEESC_EEEEENS5_IJNSA_ILi256EEESF_NSA_ILi64EEEEEENS_10bfloat16_tENS5_IJlSC_lEEESI_SJ_NS4_8TiledMMAINS4_8MMA_AtomIJNS4_26SM100_MMA_F16BF16_2x1SM_SSISI_SI_fLi256ELi256ELNS4_4UMMA5MajorE0ELSO_0ELNSN_7ScaleInE0ELSP_0EEEEEENS4_6LayoutINS5_IJSC_SC_SC_EEENS5_IJNSA_ILi0EEESU_SU_EEEEENS5_IJNS4_10UnderscoreESX_SX_EEEEENS4_18SM100_TMA_2SM_LOADENS4_14ComposedLayoutINS4_7SwizzleILi3ELi4ELi3EEENS4_18smem_ptr_flag_bitsILi16EEENSS_INS5_IJNSA_ILi8EEESG_EEENS5_IJSG_SC_EEEEEEEvNS4_8identityES10_S1A_vS1B_EENS_8epilogue10collective18CollectiveEpilogueINS1D_23Sm100TmaWarpSpecializedILi4ELi2ELi64ELb1ELb0EEEJNS5_IJNSA_ILi128EEESF_SG_EEENS5_IJNSS_IS1I_SC_EENSS_ISG_SC_EEEEESI_SJ_SI_SJ_NS1D_6fusion15FusionCallbacksIS1H_NS1N_13LinCombEltActINS1D_6thread7SigmoidESI_fSI_fLNS_15FloatRoundStyleE2EEES1J_S1M_JEEENS4_5SM1004TMEM4LOAD26SM100_TMEM_LOAD_32dp32b64xENS4_13SM90_TMA_LOADES1A_NS4_39AutoVectorizingCopyWithAssumedAlignmentILi128EEENS4_14SM90_TMA_STOREES1A_S21_S21_EEEvvEEEEvNT_6ParamsE) ;  /* 0xffffff1802487950 */ /* 0x000fea0003c3ffff */
        .weak           $__internal_1_$__cuda_sm10x_tcgen05_guardrail_trap_phase_invalid_during_alloc
        .type           $__internal_1_$__cuda_sm10x_tcgen05_guardrail_trap_phase_invalid_during_alloc,@function
        .size           $__internal_1_$__cuda_sm10x_tcgen05_guardrail_trap_phase_invalid_during_alloc,($__internal_2_$__cuda_sm10x_tcgen05_guardrail_trap_unallocated_columns_being_dealloced - $__internal_1_$__cuda_sm10x_tcgen05_guardrail_trap_phase_invalid_during_alloc)
$__internal_1_$__cuda_sm10x_tcgen05_guardrail_trap_phase_invalid_during_alloc:
[----:B------:R-:W-:Y:S05]  /*e6e0*/  BPT.TRAP 0x1 ;  /* 0x000000040000795c */ /* 0x000fea0000300000 */
[----:B------:R-:W-:-:S04]  /*e6f0*/  MOV R3, 0x0 ;  /* 0x0000000000037802 */ /* 0x000fc80000000f00 */
[----:B------:R-:W-:Y:S05]  /*e700*/  RET.REL.NODEC R2 `(_ZN7cutlass13device_kernelINS_4gemm6kernel13GemmUniversalIN4cute5tupleIJiiiiEEENS1_10collective13CollectiveMmaINS1_35MainloopSm100TmaUmmaWarpSpecializedILi5ELi2ELi2ENS5_IJNS4_1CILi2EEENSA_ILi1EEESC_EEEEENS5_IJNSA_ILi256EEESF_NSA_ILi64EEEEEENS_10bfloat16_tENS5_IJlSC_lEEESI_SJ_NS4_8TiledMMAINS4_8MMA_AtomIJNS4_26SM100_MMA_F16BF16_2x1SM_SSISI_SI_fLi256ELi256ELNS4_4UMMA5MajorE0ELSO_0ELNSN_7ScaleInE0ELSP_0EEEEEENS4_6LayoutINS5_IJSC_SC_SC_EEENS5_IJNSA_ILi0EEESU_SU_EEEEENS5_IJNS4_10UnderscoreESX_SX_EEEEENS4_18SM100_TMA_2SM_LOADENS4_14ComposedLayoutINS4_7SwizzleILi3ELi4ELi3EEENS4_18smem_ptr_flag_bitsILi16EEENSS_INS5_IJNSA_ILi8EEESG_EEENS5_IJSG_SC_EEEEEEEvNS4_8identityES10_S1A_vS1B_EENS_8epilogue10collective18CollectiveEpilogueINS1D_23Sm100TmaWarpSpecializedILi4ELi2ELi64ELb1ELb0EEEJNS5_IJNSA_ILi128EEESF_SG_EEENS5_IJNSS_IS1I_SC_EENSS_ISG_SC_EEEEESI_SJ_SI_SJ_NS1D_6fusion15FusionCallbacksIS1H_NS1N_13LinCombEltActINS1D_6thread7SigmoidESI_fSI_fLNS_15FloatRoundStyleE2EEES1J_S1M_JEEENS4_5SM1004TMEM4LOAD26SM100_TMEM_LOAD_32dp32b64xENS4_13SM90_TMA_LOADES1A_NS4_39AutoVectorizingCopyWithAssumedAlignmentILi128EEENS4_14SM90_TMA_STOREES1A_S21_S21_EEEvvEEEEvNT_6ParamsE) ;  /* 0xffffff18023c7950 */ /* 0x000fea0003c3ffff */
        .weak           $__internal_2_$__cuda_sm10x_tcgen05_guardrail_trap_unallocated_columns_being_dealloced
        .type           $__internal_2_$__cuda_sm10x_tcgen05_guardrail_trap_unallocated_columns_being_dealloced,@function
        .size           $__internal_2_$__cuda_sm10x_tcgen05_guardrail_trap_unallocated_columns_being_dealloced,($__internal_3_$__cuda_sm20_rcp_rn_f32_slowpath - $__internal_2_$__cuda_sm10x_tcgen05_guardrail_trap_unallocated_columns_being_dealloced)
$__internal_2_$__cuda_sm10x_tcgen05_guardrail_trap_unallocated_columns_being_dealloced:
[----:B------:R-:W-:Y:S05]  /*e710*/  BPT.TRAP 0x1 ;  /* 0x000000040000795c */ /* 0x000fea0000300000 */
[----:B------:R-:W-:-:S04]  /*e720*/  HFMA2 R3, -RZ, RZ, 0, 0 ;  /* 0x00000000ff037431 */ /* 0x000fc800000001ff */
[----:B------:R-:W-:Y:S05]  /*e730*/  RET.REL.NODEC R2 `(_ZN7cutlass13device_kernelINS_4gemm6kernel13GemmUniversalIN4cute5tupleIJiiiiEEENS1_10collective13CollectiveMmaINS1_35MainloopSm100TmaUmmaWarpSpecializedILi5ELi2ELi2ENS5_IJNS4_1CILi2EEENSA_ILi1EEESC_EEEEENS5_IJNSA_ILi256EEESF_NSA_ILi64EEEEEENS_10bfloat16_tENS5_IJlSC_lEEESI_SJ_NS4_8TiledMMAINS4_8MMA_AtomIJNS4_26SM100_MMA_F16BF16_2x1SM_SSISI_SI_fLi256ELi256ELNS4_4UMMA5MajorE0ELSO_0ELNSN_7ScaleInE0ELSP_0EEEEEENS4_6LayoutINS5_IJSC_SC_SC_EEENS5_IJNSA_ILi0EEESU_SU_EEEEENS5_IJNS4_10UnderscoreESX_SX_EEEEENS4_18SM100_TMA_2SM_LOADENS4_14ComposedLayoutINS4_7SwizzleILi3ELi4ELi3EEENS4_18smem_ptr_flag_bitsILi16EEENSS_INS5_IJNSA_ILi8EEESG_EEENS5_IJSG_SC_EEEEEEEvNS4_8identityES10_S1A_vS1B_EENS_8epilogue10collective18CollectiveEpilogueINS1D_23Sm100TmaWarpSpecializedILi4ELi2ELi64ELb1ELb0EEEJNS5_IJNSA_ILi128EEESF_SG_EEENS5_IJNSS_IS1I_SC_EENSS_ISG_SC_EEEEESI_SJ_SI_SJ_NS1D_6fusion15FusionCallbacksIS1H_NS1N_13LinCombEltActINS1D_6thread7SigmoidESI_fSI_fLNS_15FloatRoundStyleE2EEES1J_S1M_JEEENS4_5SM1004TMEM4LOAD26SM100_TMEM_LOAD_32dp32b64xENS4_13SM90_TMA_LOADES1A_NS4_39AutoVectorizingCopyWithAssumedAlignmentILi128EEENS4_14SM90_TMA_STOREES1A_S21_S21_EEEvvEEEEvNT_6ParamsE) ;  /* 0xffffff1802307950 */ /* 0x000fea0003c3ffff */
        .weak           $__internal_3_$__cuda_sm20_rcp_rn_f32_slowpath
        .type           $__internal_3_$__cuda_sm20_rcp_rn_f32_slowpath,@function
        .size           $__internal_3_$__cuda_sm20_rcp_rn_f32_slowpath,(.L_x_374 - $__internal_3_$__cuda_sm20_rcp_rn_f32_slowpath)
$__internal_3_$__cuda_sm20_rcp_rn_f32_slowpath:
[----:B------:R-:W-:Y:S01]  /*e740*/  IMAD.SHL.U32 R97, R101, 0x2, RZ ;  /* 0x0000000265617824 */ /* 0x000fe200078e00ff */
[----:B------:R-:W-:Y:S04]  /*e750*/  BSSY.RECONVERGENT B0, `(.L_x_369) ;  /* 0x0000030000007945 */ /* 0x000fe80003800200 */
[----:B------:R-:W-:-:S04]  /*e760*/  SHF.R.U32.HI R97, RZ, 0x18, R97 ;  /* 0x00000018ff617819 */ /* 0x000fc80000011661 */
[----:B------:R-:W-:-:S13]  /*e770*/  ISETP.NE.U32.AND P0, PT, R97, RZ, PT ;  /* 0x000000ff6100720c */ /* 0x000fda0003f05070 */
[----:B------:R-:W-:Y:S05]  /*e780*/  @P0 BRA `(.L_x_370) ;  /* 0x0000000000280947 */ /* 0x000fea0003800000 */
[----:B------:R-:W-:-:S04]  /*e790*/  SHF.L.U32 R64, R101, 0x1, RZ ;  /* 0x0000000165407819 */ /* 0x000fc800000006ff */
[----:B------:R-:W-:-:S13]  /*e7a0*/  ISETP.NE.AND P0, PT, R64, RZ, PT ;  /* 0x000000ff4000720c */ /* 0x000fda0003f05270 */
[----:B------:R-:W-:Y:S01]  /*e7b0*/  @P0 FFMA R97, R101, 1.84467440737095516160e+19, RZ ;  /* 0x5f80000065610823 */ /* 0x000fe200000000ff */
[----:B------:R-:W-:Y:S08]  /*e7c0*/  @!P0 MUFU.RCP R99, R101 ;  /* 0x0000006500638308 */ /* 0x000ff00000001000 */
[----:B------:R-:W1:Y:S02]  /*e7d0*/  @P0 MUFU.RCP R64, R97 ;  /* 0x0000006100400308 */ /* 0x000e640000001000 */
[----:B-1----:R-:W-:-:S04]  /*e7e0*/  @P0 FFMA R103, R97, R64, -1 ;  /* 0xbf80000061670423 */ /* 0x002fc80000000040 */
[----:B------:R-:W-:-:S04]  /*e7f0*/  @P0 FADD.FTZ R103, -R103, -RZ ;  /* 0x800000ff67670221 */ /* 0x000fc80000010100 */
[----:B------:R-:W-:-:S04]  /*e800*/  @P0 FFMA R103, R64, R103, R64 ;  /* 0x0000006740670223 */ /* 0x000fc80000000040 */
[----:B------:R-:W-:Y:S01]  /*e810*/  @P0 FFMA R99, R103, 1.84467440737095516160e+19, RZ ;  /* 0x5f80000067630823 */ /* 0x000fe200000000ff */
[----:B------:R-:W-:Y:S05]  /*e820*/  BRA `(.L_x_371) ;  /* 0x0000000000887947 */ /* 0x000fea0003800000 */
.L_x_370:
[----:B------:R-:W-:-:S04]  /*e830*/  IADD3 R64, PT, PT, R97, -0xfd, RZ ;  /* 0xffffff0361407810 */ /* 0x000fc80007ffe0ff */
[----:B------:R-:W-:-:S13]  /*e840*/  ISETP.GT.U32.AND P0, PT, R64, 0x1, PT ;  /* 0x000000014000780c */ /* 0x000fda0003f04070 */
[----:B------:R-:W-:Y:S05]  /*e850*/  @P0 BRA `(.L_x_372) ;  /* 0x0000000000780947 */ /* 0x000fea0003800000 */
[----:B------:R-:W-:Y:S01]  /*e860*/  LOP3.LUT R105, R101, 0x7fffff, RZ, 0xc0, !PT ;  /* 0x007fffff65697812 */ /* 0x000fe200078ec0ff */
[----:B------:R-:W-:Y:S02]  /*e870*/  IMAD.MOV.U32 R99, RZ, RZ, 0x3 ;  /* 0x00000003ff637424 */ /* 0x000fe400078e00ff */
[----:B------:R-:W-:Y:S01]  /*e880*/  VIADD R97, R97, 0xffffff04 ;  /* 0xffffff0461617836 */ /* 0x000fe20000000000 */
[----:B------:R-:W-:Y:S02]  /*e890*/  LOP3.LUT R105, R105, 0x3f800000, RZ, 0xfc, !PT ;  /* 0x3f80000069697812 */ /* 0x000fe400078efcff */
[----:B------:R-:W-:Y:S02]  /*e8a0*/  SHF.L.U32 R99, R99, R64, RZ ;  /* 0x0000004063637219 */ /* 0x000fe400000006ff */
[----:B------:R-:W1:Y:S02]  /*e8b0*/  MUFU.RCP R104, R105 ;  /* 0x0000006900687308 */ /* 0x000e640000001000 */
[----:B-1----:R-:W-:-:S04]  /*e8c0*/  FFMA R103, R105, R104, -1 ;  /* 0xbf80000069677423 */ /* 0x002fc80000000068 */
[----:B------:R-:W-:-:S04]  /*e8d0*/  FADD.FTZ R103, -R103, -RZ ;  /* 0x800000ff67677221 */ /* 0x000fc80000010100 */
[CCC-:B------:R-:W-:Y:S01]  /*e8e0*/  FFMA.RM R106, R104.reuse, R103.reuse, R104.reuse ;  /* 0x00000067686a7223 */ /* 0x1c0fe20000004068 */
[----:B------:R-:W-:-:S04]  /*e8f0*/  FFMA.RP R103, R104, R103, R104 ;  /* 0x0000006768677223 */ /* 0x000fc80000008068 */
[C---:B------:R-:W-:Y:S02]  /*e900*/  LOP3.LUT R104, R106.reuse, 0x7fffff, RZ, 0xc0, !PT ;  /* 0x007fffff6a687812 */ /* 0x040fe400078ec0ff */
[----:B------:R-:W-:Y:S02]  /*e910*/  FSETP.NEU.FTZ.AND P0, PT, R106, R103, PT ;  /* 0x000000676a00720b */ /* 0x000fe40003f1d000 */
[----:B------:R-:W-:Y:S02]  /*e920*/  LOP3.LUT R104, R104, 0x800000, RZ, 0xfc, !PT ;  /* 0x0080000068687812 */ /* 0x000fe400078efcff */
[----:B------:R-:W-:Y:S02]  /*e930*/  SEL R103, RZ, 0xffffffff, !P0 ;  /* 0xffffffffff677807 */ /* 0x000fe40004000000 */
[----:B------:R-:W-:-:S03]  /*e940*/  LOP3.LUT R99, R99, R104, RZ, 0xc0, !PT ;  /* 0x0000006863637212 */ /* 0x000fc600078ec0ff */
[----:B------:R-:W-:Y:S01]  /*e950*/  IMAD.MOV R103, RZ, RZ, -R103 ;  /* 0x000000ffff677224 */ /* 0x000fe200078e0a67 */
[----:B------:R-:W-:-:S04]  /*e960*/  SHF.R.U32.HI R99, RZ, R64, R99 ;  /* 0x00000040ff637219 */ /* 0x000fc80000011663 */
[--C-:B------:R-:W-:Y:S02]  /*e970*/  LOP3.LUT P1, RZ, R103, R64, R104.reuse, 0xf8, !PT ;  /* 0x0000004067ff7212 */ /* 0x100fe4000782f868 */
[C---:B------:R-:W-:Y:S02]  /*e980*/  LOP3.LUT P2, RZ, R99.reuse, 0x1, RZ, 0xc0, !PT ;  /* 0x0000000163ff7812 */ /* 0x040fe4000784c0ff */
[----:B------:R-:W-:Y:S02]  /*e990*/  LOP3.LUT P0, RZ, R99, 0x2, RZ, 0xc0, !PT ;  /* 0x0000000263ff7812 */ /* 0x000fe4000780c0ff */
[----:B------:R-:W-:Y:S02]  /*e9a0*/  SHF.R.U32.HI R104, RZ, R97, R104 ;  /* 0x00000061ff687219 */ /* 0x000fe40000011668 */
[----:B------:R-:W-:-:S04]  /*e9b0*/  PLOP3.LUT P0, PT, P2, P1, P0, 0xe0, 0x0 ;  /* 0x000000000000781c */ /* 0x000fc80001703c00 */
[----:B------:R-:W-:Y:S02]  /*e9c0*/  SEL R64, RZ, 0x1, !P0 ;  /* 0x00000001ff407807 */ /* 0x000fe40004000000 */
[----:B------:R-:W-:-:S03]  /*e9d0*/  LOP3.LUT P0, RZ, R101, 0x7fffff, RZ, 0xc0, !PT ;  /* 0x007fffff65ff7812 */ /* 0x000fc6000780c0ff */
[----:B------:R-:W-:-:S05]  /*e9e0*/  IMAD.MOV R64, RZ, RZ, -R64 ;  /* 0x000000ffff407224 */ /* 0x000fca00078e0a40 */
[----:B------:R-:W-:-:S13]  /*e9f0*/  ISETP.GE.AND P1, PT, R64, RZ, PT ;  /* 0x000000ff4000720c */ /* 0x000fda0003f26270 */
[----:B------:R-:W-:-:S04]  /*ea00*/  @!P1 VIADD R104, R104, 0x1 ;  /* 0x0000000168689836 */ /* 0x000fc80000000000 */
[----:B------:R-:W-:-:S05]  /*ea10*/  @!P0 IMAD.SHL.U32 R104, R104, 0x2, RZ ;  /* 0x0000000268688824 */ /* 0x000fca00078e00ff */
[----:B------:R-:W-:Y:S01]  /*ea20*/  LOP3.LUT R99, R104, 0x80000000, R101, 0xf8, !PT ;  /* 0x8000000068637812 */ /* 0x000fe200078ef865 */
[----:B------:R-:W-:Y:S05]  /*ea30*/  BRA `(.L_x_371) ;  /* 0x0000000000047947 */ /* 0x000fea0003800000 */
.L_x_372:
[----:B------:R1:W2:Y:S02]  /*ea40*/  MUFU.RCP R99, R101 ;  /* 0x0000006500637308 */ /* 0x0002a40000001000 */
.L_x_371:
[----:B------:R-:W-:Y:S05]  /*ea50*/  BSYNC.RECONVERGENT B0 ;  /* 0x0000000000007941 */ /* 0x000fea0003800200 */
.L_x_369:
[----:B------:R-:W-:Y:S01]  /*ea60*/  HFMA2 R103, -RZ, RZ, 0, 0 ;  /* 0x00000000ff677431 */ /* 0x000fe200000001ff */
[----:B--2---:R-:W-:-:S03]  /*ea70*/  MOV R64, R99 ;  /* 0x0000006300407202 */ /* 0x004fc60000000f00 */
[----:B-1----:R-:W-:Y:S05]  /*ea80*/  RET.REL.NODEC R102 `(_ZN7cutlass13device_kernelINS_4gemm6kernel13GemmUniversalIN4cute5tupleIJiiiiEEENS1_10collective13CollectiveMmaINS1_35MainloopSm100TmaUmmaWarpSpecializedILi5ELi2ELi2ENS5_IJNS4_1CILi2EEENSA_ILi1EEESC_EEEEENS5_IJNSA_ILi256EEESF_NSA_ILi64EEEEEENS_10bfloat16_tENS5_IJlSC_lEEESI_SJ_NS4_8TiledMMAINS4_8MMA_AtomIJNS4_26SM100_MMA_F16BF16_2x1SM_SSISI_SI_fLi256ELi256ELNS4_4UMMA5MajorE0ELSO_0ELNSN_7ScaleInE0ELSP_0EEEEEENS4_6LayoutINS5_IJSC_SC_SC_EEENS5_IJNSA_ILi0EEESU_SU_EEEEENS5_IJNS4_10UnderscoreESX_SX_EEEEENS4_18SM100_TMA_2SM_LOADENS4_14ComposedLayoutINS4_7SwizzleILi3ELi4ELi3EEENS4_18smem_ptr_flag_bitsILi16EEENSS_INS5_IJNSA_ILi8EEESG_EEENS5_IJSG_SC_EEEEEEEvNS4_8identityES10_S1A_vS1B_EENS_8epilogue10collective18CollectiveEpilogueINS1D_23Sm100TmaWarpSpecializedILi4ELi2ELi64ELb1ELb0EEEJNS5_IJNSA_ILi128EEESF_SG_EEENS5_IJNSS_IS1I_SC_EENSS_ISG_SC_EEEEESI_SJ_SI_SJ_NS1D_6fusion15FusionCallbacksIS1H_NS1N_13LinCombEltActINS1D_6thread7SigmoidESI_fSI_fLNS_15FloatRoundStyleE2EEES1J_S1M_JEEENS4_5SM1004TMEM4LOAD26SM100_TMEM_LOAD_32dp32b64xENS4_13SM90_TMA_LOADES1A_NS4_39AutoVectorizingCopyWithAssumedAlignmentILi128EEENS4_14SM90_TMA_STOREES1A_S21_S21_EEEvvEEEEvNT_6ParamsE) ;  /* 0xffffff14665c7950 */ /* 0x002fea0003c3ffff */
.L_x_373:
[----:B------:R-:W-:-:S00]  /*ea90*/  BRA `(.L_x_373) ;  /* 0xfffffffc00fc7947 */ /* 0x000fc0000383ffff */
[----:B------:R-:W-:-:S00]  /*eaa0*/  NOP ;  /* 0x0000000000007918 */ /* 0x000fc00000000000 */
        /* <DEDUP_REMOVED lines=13> */
.L_x_374:


//--------------------- .nv.global.init           --------------------------
	.section	.nv.global.init,"aw",@progbits
.nv.global.init:
	.type		$str$27,@object
	.size		$str$27,($str$28 - $str$27)
$str$27:
        /*0000*/ 	.byte	0x28, 0x61, 0x64, 0x64, 0x72, 0x65, 0x73, 0x73, 0x20, 0x26, 0x20, 0x6d, 0x61, 0x73, 0x6b, 0x29
        /*0010*/ 	.byte	0x20, 0x3d, 0x3d, 0x20, 0x30, 0x00
	.type		$str$28,@object
	.size		$str$28,($str$26 - $str$28)
$str$28:
        /*0016*/ 	.byte	0x2f, 0x74, 0x6d, 0x70, 0x2f, 0x63, 0x75, 0x74, 0x6c, 0x61, 0x73, 0x73, 0x5f, 0x73, 0x77, 0x65
        /*0026*/ 	.byte	0x65, 0x70, 0x5f, 0x73, 0x72, 0x63, 0x2f, 0x69, 0x6e, 0x63, 0x6c, 0x75, 0x64, 0x65, 0x2f, 0x63
        /*0036*/ 	.byte	0x75, 0x74, 0x65, 0x2f, 0x70, 0x6f, 0x69, 0x6e, 0x74, 0x65, 0x72, 0x5f, 0x66, 0x6c, 0x61, 0x67
        /*0046*/ 	.byte	0x67, 0x65, 0x64, 0x2e, 0x68, 0x70, 0x70, 0x00
	.type		$str$26,@object
	.size		$str$26,($str$25 - $str$26)
$str$26:
        /*004e*/ 	.byte	0x2f, 0x74, 0x6d, 0x70, 0x2f, 0x63, 0x75, 0x74, 0x6c, 0x61, 0x73, 0x73, 0x5f, 0x73, 0x77, 0x65
        /*005e*/ 	.byte	0x65, 0x70, 0x5f, 0x73, 0x72, 0x63, 0x2f, 0x69, 0x6e, 0x63, 0x6c, 0x75, 0x64, 0x65, 0x2f, 0x63
        /*006e*/ 	.byte	0x75, 0x74, 0x65, 0x2f, 0x61, 0x74, 0x6f, 0x6d, 0x2f, 0x63, 0x6f, 0x70, 0x79, 0x5f, 0x74, 0x72
        /*007e*/ 	.byte	0x61, 0x69, 0x74, 0x73, 0x5f, 0x73, 0x6d, 0x31, 0x30, 0x30, 0x2e, 0x68, 0x70, 0x70, 0x00
	.type		$str$25,@object
	.size		$str$25,(__unnamed_1 - $str$25)
$str$25:
        /*008d*/ 	.byte	0x28, 0x28, 0x75, 0x69, 0x6e, 0x74, 0x33, 0x32, 0x5f, 0x74, 0x28, 0x74, 0x68, 0x72, 0x65, 0x61
        /*009d*/ 	.byte	0x64, 0x49, 0x64, 0x78, 0x2e, 0x78, 0x29, 0x20, 0x2f, 0x20, 0x33, 0x32, 0x29, 0x20, 0x25, 0x20
        /*00ad*/ 	.byte	0x34, 0x29, 0x20, 0x3d, 0x3d, 0x20, 0x28, 0x28, 0x28, 0x74, 0x6d, 0x65, 0x6d, 0x5f, 0x61, 0x64
        /*00bd*/ 	.byte	0x64, 0x72, 0x20, 0x3e, 0x3e, 0x20, 0x31, 0x36, 0x29, 0x20, 0x2f, 0x20, 0x33, 0x32, 0x29, 0x20
        /*00cd*/ 	.byte	0x25, 0x20, 0x34, 0x29, 0x00
	.type		__unnamed_1,@object
	.size		__unnamed_1,(__unnamed_2 - __unnamed_1)
__unnamed_1:
        /*00d2*/ 	.byte	0x61, 0x75, 0x74, 0x6f, 0x20, 0x63, 0x75, 0x74, 0x65, 0x3a, 0x3a, 0x61, 0x73, 0x5f, 0x70, 0x6f
        /* <DEDUP_REMOVED lines=24> */
        /*0262*/ 	.byte	0x38, 0x31, 0x39, 0x32, 0x3e, 0x3e, 0x3e, 0x3e, 0x5d, 0x00
	.type		__unnamed_2,@object
	.size		__unnamed_2,(.L_2 - __unnamed_2)
__unnamed_2:
        /* <DEDUP_REMOVED lines=43> */
        /*051c*/ 	.byte	0x74, 0x65, 0x3a, 0x3a, 0x43, 0x3c, 0x30, 0x3e, 0x3e, 0x3e, 0x3e, 0x5d, 0x00
.L_2:


//--------------------- .nv.shared._ZN7cutlass13device_kernelINS_4gemm6kernel13GemmUniversalIN4cute5tupleIJiiiiEEENS1_10collective13CollectiveMmaINS1_35MainloopSm100TmaUmmaWarpSpecializedILi5ELi2ELi2ENS5_IJNS4_1CILi2EEENSA_ILi1EEESC_EEEEENS5_IJNSA_ILi256EEESF_NSA_ILi64EEEEEENS_10bfloat16_tENS5_IJlSC_lEEESI_SJ_NS4_8TiledMMAINS4_8MMA_AtomIJNS4_26SM100_MMA_F16BF16_2x1SM_SSISI_SI_fLi256ELi256ELNS4_4UMMA5MajorE0ELSO_0ELNSN_7ScaleInE0ELSP_0EEEEEENS4_6LayoutINS5_IJSC_SC_SC_EEENS5_IJNSA_ILi0EEESU_SU_EEEEENS5_IJNS4_10UnderscoreESX_SX_EEEEENS4_18SM100_TMA_2SM_LOADENS4_14ComposedLayoutINS4_7SwizzleILi3ELi4ELi3EEENS4_18smem_ptr_flag_bitsILi16EEENSS_INS5_IJNSA_ILi8EEESG_EEENS5_IJSG_SC_EEEEEEEvNS4_8identityES10_S1A_vS1B_EENS_8epilogue10collective18CollectiveEpilogueINS1D_23Sm100TmaWarpSpecializedILi4ELi2ELi64ELb1ELb0EEEJNS5_IJNSA_ILi128EEESF_SG_EEENS5_IJNSS_IS1I_SC_EENSS_ISG_SC_EEEEESI_SJ_SI_SJ_NS1D_6fusion15FusionCallbacksIS1H_NS1N_13LinCombEltActINS1D_6thread7SigmoidESI_fSI_fLNS_15FloatRoundStyleE2EEES1J_S1M_JEEENS4_5SM1004TMEM4LOAD26SM100_TMEM_LOAD_32dp32b64xENS4_13SM90_TMA_LOADES1A_NS4_39AutoVectorizingCopyWithAssumedAlignmentILi128EEENS4_14SM90_TMA_STOREES1A_S21_S21_EEEvvEEEEvNT_6ParamsE --------------------------
	.section	.nv.shared._ZN7cutlass13device_kernelINS_4gemm6kernel13GemmUniversalIN4cute5tupleIJiiiiEEENS1_10collective13CollectiveMmaINS1_35MainloopSm100TmaUmmaWarpSpecializedILi5ELi2ELi2ENS5_IJNS4_1CILi2EEENSA_ILi1EEESC_EEEEENS5_IJNSA_ILi256EEESF_NSA_ILi64EEEEEENS_10bfloat16_tENS5_IJlSC_lEEESI_SJ_NS4_8TiledMMAINS4_8MMA_AtomIJNS4_26SM100_MMA_F16BF16_2x1SM_SSISI_SI_fLi256ELi256ELNS4_4UMMA5MajorE0ELSO_0ELNSN_7ScaleInE0ELSP_0EEEEEENS4_6LayoutINS5_IJSC_SC_SC_EEENS5_IJNSA_ILi0EEESU_SU_EEEEENS5_IJNS4_10UnderscoreESX_SX_EEEEENS4_18SM100_TMA_2SM_LOADENS4_14ComposedLayoutINS4_7SwizzleILi3ELi4ELi3EEENS4_18smem_ptr_flag_bitsILi16EEENSS_INS5_IJNSA_ILi8EEESG_EEENS5_IJSG_SC_EEEEEEEvNS4_8identityES10_S1A_vS1B_EENS_8epilogue10collective18CollectiveEpilogueINS1D_23Sm100TmaWarpSpecializedILi4ELi2ELi64ELb1ELb0EEEJNS5_IJNSA_ILi128EEESF_SG_EEENS5_IJNSS_IS1I_SC_EENSS_ISG_SC_EEEEESI_SJ_SI_SJ_NS1D_6fusion15FusionCallbacksIS1H_NS1N_13LinCombEltActINS1D_6thread7SigmoidESI_fSI_fLNS_15FloatRoundStyleE2EEES1J_S1M_JEEENS4_5SM1004TMEM4LOAD26SM100_TMEM_LOAD_32dp32b64xENS4_13SM90_TMA_LOADES1A_NS4_39AutoVectorizingCopyWithAssumedAlignmentILi128EEENS4_14SM90_TMA_STOREES1A_S21_S21_EEEvvEEEEvNT_6ParamsE,"aw",@nobits
	.sectionflags	@""
	.align	16
	.zero		1024


//--------------------- .nv.shared.reserved.0     --------------------------
	.section	.nv.shared.reserved.0,"aw",@nobits
	.weak		__nv_reservedSMEM_offset_0_alias
	.size		__nv_reservedSMEM_offset_0_alias, 0, 64
	.other		__nv_reservedSMEM_offset_0_alias,@"STO_CUDA_RESERVED_SHARED STV_DEFAULT"
__nv_reservedSMEM_offset_0_alias:
	.zero		0
.nv.shared.reserved.0:
	.zero		64
	.weak		__nv_reservedSMEM_tcgen05_partition
	.type		__nv_reservedSMEM_tcgen05_partition,@object
	.size		__nv_reservedSMEM_tcgen05_partition,(.L_0 - __nv_reservedSMEM_tcgen05_partition)
__nv_reservedSMEM_tcgen05_partition:
	.zero		32
.L_0:


//--------------------- .nv.global                --------------------------
	.section	.nv.global,"aw",@nobits
.nv.global:
	.type		_ZN39_INTERNAL_c44d3d80_4_k_cu_6e020bbe_30714cute1_E,@object
	.size		_ZN39_INTERNAL_c44d3d80_4_k_cu_6e020bbe_30714cute1_E,(_ZN39_INTERNAL_c44d3d80_4_k_cu_6e020bbe_30714cuda3std3__45__cpo6cbeginE - _ZN39_INTERNAL_c44d3d80_4_k_cu_6e020bbe_30714cute1_E)
_ZN39_INTERNAL_c44d3d80_4_k_cu_6e020bbe_30714cute1_E:
	.zero		1
	.type		_ZN39_INTERNAL_c44d3d80_4_k_cu_6e020bbe_30714cuda3std3__45__cpo6cbeginE,@object
	.size		_ZN39_INTERNAL_c44d3d80_4_k_cu_6e020bbe_30714cuda3std3__45__cpo6cbeginE,(_ZN39_INTERNAL_c44d3d80_4_k_cu_6e020bbe_30714cuda3std3__48in_placeE - _ZN39_INTERNAL_c44d3d80_4_k_cu_6e020bbe_30714cuda3std3__45__cpo6cbeginE)
_ZN39_INTERNAL_c44d3d80_4_k_cu_6e020bbe_30714cuda3std3__45__cpo6cbeginE:
	.zero		1
	.type		_ZN39_INTERNAL_c44d3d80_4_k_cu_6e020bbe_30714cuda3std3__48in_placeE,@object
	.size		_ZN39_INTERNAL_c44d3d80_4_k_cu_6e020bbe_30714cuda3std3__48in_placeE,(_ZN39_INTERNAL_c44d3d80_4_k_cu_6e020bbe_30714cuda3std6ranges3__45__cpo9iter_moveE - _ZN39_INTERNAL_c44d3d80_4_k_cu_6e020bbe_30714cuda3std3__48in_placeE)
_ZN39_INTERNAL_c44d3d80_4_k_cu_6e020bbe_30714cuda3std3__48in_placeE:
	.zero		1
	.type		_ZN39_INTERNAL_c44d3d80_4_k_cu_6e020bbe_30714cuda3std6ranges3__45__cpo9iter_moveE,@object
	.size		_ZN39_INTERNAL_c44d3d80_4_k_cu_6e020bbe_30714cuda3std6ranges3__45__cpo9iter_moveE,(_ZN39_INTERNAL_c44d3d80_4_k_cu_6e020bbe_30714cuda3std3__45__cpo5beginE - _ZN39_INTERNAL_c44d3d80_4_k_cu_6e020bbe_30714cuda3std6ranges3__45__cpo9iter_moveE)
_ZN39_INTERNAL_c44d3d80_4_k_cu_6e020bbe_30714cuda3std6ranges3__45__cpo9iter_moveE:
	.zero		1
	.type		_ZN39_INTERNAL_c44d3d80_4_k_cu_6e020bbe_30714cuda3std3__45__cpo5beginE,@object
	.size		_ZN39_INTERNAL_c44d3d80_4_k_cu_6e020bbe_30714cuda3std3__45__cpo5beginE,(_ZN39_INTERNAL_c44d3d80_4_k_cu_6e020bbe_30714cuda3std3__441_GLOBAL__N__c44d3d80_4_k_cu_6e020bbe_30716ignoreE - _ZN39_INTERNAL_c44d3d80_4_k_cu_6e020bbe_30714cuda3std3__45__cpo5beginE)
_ZN39_INTERNAL_c44d3d80_4_k_cu_6e020bbe_30714cuda3std3__45__cpo5beginE:
	.zero		1
	.type		_ZN39_INTERNAL_c44d3d80_4_k_cu_6e020bbe_30714cuda3std3__441_GLOBAL__N__c44d3d80_4_k_cu_6e020bbe_30716ignoreE,@object
	.size		_ZN39_INTERNAL_c44d3d80_4_k_cu_6e020bbe_30714cuda3std3__441_GLOBAL__N__c44d3d80_4_k_cu_6e020bbe_30716ignoreE,(_ZN39_INTERNAL_c44d3d80_4_k_cu_6e020bbe_30714cute7productE - _ZN39_INTERNAL_c44d3d80_4_k_cu_6e020bbe_30714cuda3std3__441_GLOBAL__N__c44d3d80_4_k_cu_6e020bbe_30716ignoreE)
_ZN39_INTERNAL_c44d3d80_4_k_cu_6e020bbe_30714cuda3std3__441_GLOBAL__N__c44d3d80_4_k_cu_6e020bbe_30716ignoreE:
	.zero		1
	.type		_ZN39_INTERNAL_c44d3d80_4_k_cu_6e020bbe_30714cute7productE,@object
	.size		_ZN39_INTERNAL_c44d3d80_4_k_cu_6e020bbe_30714cute7productE,(_ZN39_INTERNAL_c44d3d80_4_k_cu_6e020bbe_30714cuda3std3__45__cpo3endE - _ZN39_INTERNAL_c44d3d80_4_k_cu_6e020bbe_30714cute7productE)
_ZN39_INTERNAL_c44d3d80_4_k_cu_6e020bbe_30714cute7productE:
	.zero		1
	.type		_ZN39_INTERNAL_c44d3d80_4_k_cu_6e020bbe_30714cuda3std3__45__cpo3endE,@object
	.size		_ZN39_INTERNAL_c44d3d80_4_k_cu_6e020bbe_30714cuda3std3__45__cpo3endE,(_ZN39_INTERNAL_c44d3d80_4_k_cu_6e020bbe_30714cuda3std3__419piecewise_constructE - _ZN39_INTERNAL_c44d3d80_4_k_cu_6e020bbe_30714cuda3std3__45__cpo3endE)
_ZN39_INTERNAL_c44d3d80_4_k_cu_6e020bbe_30714cuda3std3__45__cpo3endE:
	.zero		1
	.type		_ZN39_INTERNAL_c44d3d80_4_k_cu_6e020bbe_30714cuda3std3__419piecewise_constructE,@object
	.size		_ZN39_INTERNAL_c44d3d80_4_k_cu_6e020bbe_30714cuda3std3__419piecewise_constructE,(_ZN39_INTERNAL_c44d3d80_4_k_cu_6e020bbe_30714cuda3std3__45__cpo4cendE - _ZN39_INTERNAL_c44d3d80_4_k_cu_6e020bbe_30714cuda3std3__419piecewise_constructE)
_ZN39_INTERNAL_c44d3d80_4_k_cu_6e020bbe_30714cuda3std3__419piecewise_constructE:
	.zero		1
	.type		_ZN39_INTERNAL_c44d3d80_4_k_cu_6e020bbe_30714cuda3std3__45__cpo4cendE,@object
	.size		_ZN39_INTERNAL_c44d3d80_4_k_cu_6e020bbe_30714cuda3std3__45__cpo4cendE,(_ZN39_INTERNAL_c44d3d80_4_k_cu_6e020bbe_30714cuda3std6ranges3__45__cpo4swapE - _ZN39_INTERNAL_c44d3d80_4_k_cu_6e020bbe_30714cuda3std3__45__cpo4cendE)
_ZN39_INTERNAL_c44d3d80_4_k_cu_6e020bbe_30714cuda3std3__45__cpo4cendE:
	.zero		1
	.type		_ZN39_INTERNAL_c44d3d80_4_k_cu_6e020bbe_30714cuda3std6ranges3__45__cpo4swapE,@object
	.size		_ZN39_INTERNAL_c44d3d80_4_k_cu_6e020bbe_30714cuda3std6ranges3__45__cpo4swapE,(.L_10 - _ZN39_INTERNAL_c44d3d80_4_k_cu_6e020bbe_30714cuda3std6ranges3__45__cpo4swapE)
_ZN39_INTERNAL_c44d3d80_4_k_cu_6e020bbe_30714cuda3std6ranges3__45__cpo4swapE:
	.zero		1
.L_10:


//--------------------- .nv.constant0._ZN7cutlass13device_kernelINS_4gemm6kernel13GemmUniversalIN4cute5tupleIJiiiiEEENS1_10collective13CollectiveMmaINS1_35MainloopSm100TmaUmmaWarpSpecializedILi5ELi2ELi2ENS5_IJNS4_1CILi2EEENSA_ILi1EEESC_EEEEENS5_IJNSA_ILi256EEESF_NSA_ILi64EEEEEENS_10bfloat16_tENS5_IJlSC_lEEESI_SJ_NS4_8TiledMMAINS4_8MMA_AtomIJNS4_26SM100_MMA_F16BF16_2x1SM_SSISI_SI_fLi256ELi256ELNS4_4UMMA5MajorE0ELSO_0ELNSN_7ScaleInE0ELSP_0EEEEEENS4_6LayoutINS5_IJSC_SC_SC_EEENS5_IJNSA_ILi0EEESU_SU_EEEEENS5_IJNS4_10UnderscoreESX_SX_EEEEENS4_18SM100_TMA_2SM_LOADENS4_14ComposedLayoutINS4_7SwizzleILi3ELi4ELi3EEENS4_18smem_ptr_flag_bitsILi16EEENSS_INS5_IJNSA_ILi8EEESG_EEENS5_IJSG_SC_EEEEEEEvNS4_8identityES10_S1A_vS1B_EENS_8epilogue10collective18CollectiveEpilogueINS1D_23Sm100TmaWarpSpecializedILi4ELi2ELi64ELb1ELb0EEEJNS5_IJNSA_ILi128EEESF_SG_EEENS5_IJNSS_IS1I_SC_EENSS_ISG_SC_EEEEESI_SJ_SI_SJ_NS1D_6fusion15FusionCallbacksIS1H_NS1N_13LinCombEltActINS1D_6thread7SigmoidESI_fSI_fLNS_15FloatRoundStyleE2EEES1J_S1M_JEEENS4_5SM1004TMEM4LOAD26SM100_TMEM_LOAD_32dp32b64xENS4_13SM90_TMA_LOADES1A_NS4_39AutoVectorizingCopyWithAssumedAlignmentILi128EEENS4_14SM90_TMA_STOREES1A_S21_S21_EEEvvEEEEvNT_6ParamsE --------------------------
	.section	.nv.constant0._ZN7cutlass13device_kernelINS_4gemm6kernel13GemmUniversalIN4cute5tupleIJiiiiEEENS1_10collective13CollectiveMmaINS1_35MainloopSm100TmaUmmaWarpSpecializedILi5ELi2ELi2ENS5_IJNS4_1CILi2EEENSA_ILi1EEESC_EEEEENS5_IJNSA_ILi256EEESF_NSA_ILi64EEEEEENS_10bfloat16_tENS5_IJlSC_lEEESI_SJ_NS4_8TiledMMAINS4_8MMA_AtomIJNS4_26SM100_MMA_F16BF16_2x1SM_SSISI_SI_fLi256ELi256ELNS4_4UMMA5MajorE0ELSO_0ELNSN_7ScaleInE0ELSP_0EEEEEENS4_6LayoutINS5_IJSC_SC_SC_EEENS5_IJNSA_ILi0EEESU_SU_EEEEENS5_IJNS4_10UnderscoreESX_SX_EEEEENS4_18SM100_TMA_2SM_LOADENS4_14ComposedLayoutINS4_7SwizzleILi3ELi4ELi3EEENS4_18smem_ptr_flag_bitsILi16EEENSS_INS5_IJNSA_ILi8EEESG_EEENS5_IJSG_SC_EEEEEEEvNS4_8identityES10_S1A_vS1B_EENS_8epilogue10collective18CollectiveEpilogueINS1D_23Sm100TmaWarpSpecializedILi4ELi2ELi64ELb1ELb0EEEJNS5_IJNSA_ILi128EEESF_SG_EEENS5_IJNSS_IS1I_SC_EENSS_ISG_SC_EEEEESI_SJ_SI_SJ_NS1D_6fusion15FusionCallbacksIS1H_NS1N_13LinCombEltActINS1D_6thread7SigmoidESI_fSI_fLNS_15FloatRoundStyleE2EEES1J_S1M_JEEENS4_5SM1004TMEM4LOAD26SM100_TMEM_LOAD_32dp32b64xENS4_13SM90_TMA_LOADES1A_NS4_39AutoVectorizingCopyWithAssumedAlignmentILi128EEENS4_14SM90_TMA_STOREES1A_S21_S21_EEEvvEEEEvNT_6ParamsE,"a",@progbits
	.sectionflags	@""
	.align	4
.nv.constant0._ZN7cutlass13device_kernelINS_4gemm6kernel13GemmUniversalIN4cute5tupleIJiiiiEEENS1_10collective13CollectiveMmaINS1_35MainloopSm100TmaUmmaWarpSpecializedILi5ELi2ELi2ENS5_IJNS4_1CILi2EEENSA_ILi1EEESC_EEEEENS5_IJNSA_ILi256EEESF_NSA_ILi64EEEEEENS_10bfloat16_tENS5_IJlSC_lEEESI_SJ_NS4_8TiledMMAINS4_8MMA_AtomIJNS4_26SM100_MMA_F16BF16_2x1SM_SSISI_SI_fLi256ELi256ELNS4_4UMMA5MajorE0ELSO_0ELNSN_7ScaleInE0ELSP_0EEEEEENS4_6LayoutINS5_IJSC_SC_SC_EEENS5_IJNSA_ILi0EEESU_SU_EEEEENS5_IJNS4_10UnderscoreESX_SX_EEEEENS4_18SM100_TMA_2SM_LOADENS4_14ComposedLayoutINS4_7SwizzleILi3ELi4ELi3EEENS4_18smem_ptr_flag_bitsILi16EEENSS_INS5_IJNSA_ILi8EEESG_EEENS5_IJSG_SC_EEEEEEEvNS4_8identityES10_S1A_vS1B_EENS_8epilogue10collective18CollectiveEpilogueINS1D_23Sm100TmaWarpSpecializedILi4ELi2ELi64ELb1ELb0EEEJNS5_IJNSA_ILi128EEESF_SG_EEENS5_IJNSS_IS1I_SC_EENSS_ISG_SC_EEEEESI_SJ_SI_SJ_NS1D_6fusion15FusionCallbacksIS1H_NS1N_13LinCombEltActINS1D_6thread7SigmoidESI_fSI_fLNS_15FloatRoundStyleE2EEES1J_S1M_JEEENS4_5SM1004TMEM4LOAD26SM100_TMEM_LOAD_32dp32b64xENS4_13SM90_TMA_LOADES1A_NS4_39AutoVectorizingCopyWithAssumedAlignmentILi128EEENS4_14SM90_TMA_STOREES1A_S21_S21_EEEvvEEEEvNT_6ParamsE:
	.zero		2944


//--------------------- SYMBOLS --------------------------

	.type		.nv.reservedSmem.offset0,@object
	.size		.nv.reservedSmem.offset0,0x4
	.type		.nv.reservedSmem.cap,@object
	.size		.nv.reservedSmem.cap,0x4
	.type		__assertfail,@function
